//
// Generated by NVIDIA NVVM Compiler
//
// Compiler Build ID: CL-36424714
// Cuda compilation tools, release 13.0, V13.0.88
// Based on NVVM 20.0.0
//

.version 9.0
.target sm_100
.address_size 64

	// .globl	exposure_adjust

.visible .entry exposure_adjust(
	.param .u64 .ptr .align 1 exposure_adjust_param_0,
	.param .u64 .ptr .align 1 exposure_adjust_param_1,
	.param .u32 exposure_adjust_param_2,
	.param .u32 exposure_adjust_param_3,
	.param .f32 exposure_adjust_param_4,
	.param .f32 exposure_adjust_param_5
)
{
	.reg .pred 	%p<50>;
	.reg .b16 	%rs<10>;
	.reg .b32 	%r<61>;
	.reg .b32 	%f<228>;
	.reg .b64 	%rd<9>;

	ld.param.u64 	%rd1, [exposure_adjust_param_0];
	ld.param.u64 	%rd2, [exposure_adjust_param_1];
	ld.param.u32 	%r4, [exposure_adjust_param_2];
	ld.param.u32 	%r5, [exposure_adjust_param_3];
	ld.param.f32 	%f21, [exposure_adjust_param_4];
	ld.param.f32 	%f22, [exposure_adjust_param_5];
	mov.u32 	%r7, %ctaid.x;
	mov.u32 	%r8, %ntid.x;
	mov.u32 	%r9, %tid.x;
	mad.lo.s32 	%r1, %r7, %r8, %r9;
	mov.u32 	%r10, %ctaid.y;
	mov.u32 	%r11, %ntid.y;
	mov.u32 	%r12, %tid.y;
	mad.lo.s32 	%r13, %r10, %r11, %r12;
	setp.ge.s32 	%p1, %r1, %r4;
	setp.ge.s32 	%p2, %r13, %r5;
	or.pred  	%p3, %p1, %p2;
	@%p3 bra 	$L__BB0_17;
	cvta.to.global.u64 	%rd3, %rd1;
	mad.lo.s32 	%r14, %r4, %r13, %r1;
	shl.b32 	%r3, %r14, 2;
	cvt.s64.s32 	%rd4, %r3;
	add.s64 	%rd5, %rd3, %rd4;
	ld.global.nc.u8 	%rs2, [%rd5];
	cvt.u16.u8 	%rs3, %rs2;
	cvt.rn.f32.u16 	%f24, %rs3;
	div.rn.f32 	%f25, %f24, 0f437F0000;
	ld.global.nc.u8 	%rs4, [%rd5+1];
	cvt.u16.u8 	%rs5, %rs4;
	cvt.rn.f32.u16 	%f26, %rs5;
	div.rn.f32 	%f27, %f26, 0f437F0000;
	ld.global.nc.u8 	%rs6, [%rd5+2];
	cvt.u16.u8 	%rs7, %rs6;
	cvt.rn.f32.u16 	%f28, %rs7;
	div.rn.f32 	%f29, %f28, 0f437F0000;
	ld.global.nc.u8 	%rs8, [%rd5+3];
	cvt.u16.u8 	%rs1, %rs8;
	ex2.approx.f32 	%f30, %f21;
	mul.f32 	%f31, %f25, %f30;
	max.f32 	%f32, %f31, 0f00000000;
	min.f32 	%f1, %f32, 0f3F800000;
	mul.f32 	%f33, %f27, %f30;
	max.f32 	%f34, %f33, 0f00000000;
	min.f32 	%f2, %f34, 0f3F800000;
	mul.f32 	%f35, %f29, %f30;
	max.f32 	%f36, %f35, 0f00000000;
	min.f32 	%f3, %f36, 0f3F800000;
	setp.gt.f32 	%p4, %f22, 0f00000000;
	rcp.rn.f32 	%f37, %f22;
	selp.f32 	%f4, %f37, 0f3F800000, %p4;
	mul.f32 	%f38, %f4, 0f3F000000;
	cvt.rzi.f32.f32 	%f39, %f38;
	add.f32 	%f40, %f39, %f39;
	sub.f32 	%f41, %f4, %f40;
	abs.f32 	%f5, %f41;
	abs.f32 	%f6, %f1;
	setp.eq.f32 	%p5, %f1, 0f3F800000;
	setp.eq.f32 	%p6, %f4, 0f00000000;
	or.pred  	%p7, %p6, %p5;
	mov.f32 	%f225, 0f3F800000;
	@%p7 bra 	$L__BB0_6;
	setp.num.f32 	%p8, %f6, %f6;
	abs.f32 	%f42, %f4;
	setp.num.f32 	%p9, %f42, %f42;
	and.pred  	%p10, %p8, %p9;
	@%p10 bra 	$L__BB0_4;
	add.rn.f32 	%f225, %f1, %f4;
	bra.uni 	$L__BB0_6;
$L__BB0_4:
	setp.lt.f32 	%p11, %f6, 0f00800000;
	mul.f32 	%f44, %f6, 0f4B800000;
	selp.f32 	%f45, %f44, %f6, %p11;
	mov.b32 	%r15, %f45;
	add.s32 	%r16, %r15, -1060439283;
	and.b32  	%r17, %r16, -8388608;
	sub.s32 	%r18, %r15, %r17;
	mov.b32 	%f46, %r18;
	cvt.rn.f32.s32 	%f47, %r17;
	selp.f32 	%f48, 0fC1C00000, 0f00000000, %p11;
	fma.rn.f32 	%f49, %f47, 0f34000000, %f48;
	add.f32 	%f50, %f46, 0fBF800000;
	add.f32 	%f51, %f46, 0f3F800000;
	rcp.approx.ftz.f32 	%f52, %f51;
	add.f32 	%f53, %f50, %f50;
	mul.f32 	%f54, %f53, %f52;
	mul.f32 	%f55, %f54, %f54;
	neg.f32 	%f56, %f54;
	sub.f32 	%f57, %f50, %f54;
	add.f32 	%f58, %f57, %f57;
	fma.rn.f32 	%f59, %f56, %f50, %f58;
	mul.rn.f32 	%f60, %f52, %f59;
	fma.rn.f32 	%f61, %f55, 0f3A2C32E4, 0f3B52E7DB;
	fma.rn.f32 	%f62, %f61, %f55, 0f3C93BB73;
	fma.rn.f32 	%f63, %f62, %f55, 0f3DF6384F;
	mul.rn.f32 	%f64, %f63, %f55;
	fma.rn.f32 	%f65, %f54, 0f3FB8AA3B, %f49;
	mul.f32 	%f66, %f64, 0f40400000;
	sub.f32 	%f67, %f49, %f65;
	fma.rn.f32 	%f68, %f54, 0f3FB8AA3B, %f67;
	fma.rn.f32 	%f69, %f60, 0f3FB8AA3B, %f68;
	fma.rn.f32 	%f70, %f54, 0f32A55E34, %f69;
	fma.rn.f32 	%f71, %f66, %f60, %f70;
	fma.rn.f32 	%f72, %f64, %f54, %f71;
	add.rn.f32 	%f73, %f65, %f72;
	mul.rn.f32 	%f74, %f73, %f4;
	cvt.rni.f32.f32 	%f75, %f74;
	sub.f32 	%f76, %f74, %f75;
	neg.f32 	%f77, %f74;
	fma.rn.f32 	%f78, %f73, %f4, %f77;
	neg.f32 	%f79, %f65;
	add.rn.f32 	%f80, %f73, %f79;
	neg.f32 	%f81, %f80;
	add.rn.f32 	%f82, %f72, %f81;
	fma.rn.f32 	%f83, %f82, %f4, %f78;
	add.f32 	%f84, %f76, %f83;
	setp.gt.f32 	%p12, %f75, 0f00000000;
	selp.b32 	%r19, 0, -2097152000, %p12;
	setp.neu.f32 	%p13, %f1, 0f00000000;
	setp.neu.f32 	%p14, %f6, 0f7F800000;
	setp.lt.f32 	%p15, %f74, 0f00000000;
	selp.f32 	%f85, 0f00000000, 0f7F800000, %p15;
	abs.f32 	%f86, %f74;
	setp.gt.f32 	%p16, %f86, 0f43180000;
	cvt.rzi.s32.f32 	%r20, %f75;
	shl.b32 	%r21, %r20, 23;
	sub.s32 	%r22, %r21, %r19;
	mov.b32 	%f87, %r22;
	add.s32 	%r23, %r19, 2130706432;
	mov.b32 	%f88, %r23;
	fma.rn.f32 	%f89, %f84, 0f391FCB8E, 0f3AAF85ED;
	fma.rn.f32 	%f90, %f89, %f84, 0f3C1D9856;
	fma.rn.f32 	%f91, %f90, %f84, 0f3D6357BB;
	fma.rn.f32 	%f92, %f91, %f84, 0f3E75FDEC;
	fma.rn.f32 	%f93, %f92, %f84, 0f3F317218;
	fma.rn.f32 	%f94, %f93, %f84, 0f3F800000;
	mul.f32 	%f95, %f94, %f88;
	mul.f32 	%f96, %f95, %f87;
	selp.f32 	%f225, %f85, %f96, %p16;
	and.pred  	%p17, %p13, %p14;
	@%p17 bra 	$L__BB0_6;
	setp.neu.f32 	%p18, %f5, 0f3F800000;
	add.f32 	%f97, %f1, %f1;
	mov.b32 	%r24, %f97;
	setp.lt.f32 	%p19, %f4, 0f00000000;
	xor.b32  	%r25, %r24, 2139095040;
	selp.b32 	%r26, %r25, %r24, %p19;
	and.b32  	%r27, %r26, 2147483647;
	selp.b32 	%r28, %r27, %r26, %p18;
	mov.b32 	%f225, %r28;
$L__BB0_6:
	setp.eq.f32 	%p20, %f4, 0f00000000;
	abs.f32 	%f11, %f2;
	setp.eq.f32 	%p21, %f2, 0f3F800000;
	or.pred  	%p22, %p20, %p21;
	mov.f32 	%f226, 0f3F800000;
	@%p22 bra 	$L__BB0_11;
	setp.num.f32 	%p23, %f11, %f11;
	abs.f32 	%f99, %f4;
	setp.num.f32 	%p24, %f99, %f99;
	and.pred  	%p25, %p23, %p24;
	@%p25 bra 	$L__BB0_9;
	add.rn.f32 	%f226, %f2, %f4;
	bra.uni 	$L__BB0_11;
$L__BB0_9:
	setp.lt.f32 	%p26, %f11, 0f00800000;
	mul.f32 	%f101, %f11, 0f4B800000;
	selp.f32 	%f102, %f101, %f11, %p26;
	mov.b32 	%r29, %f102;
	add.s32 	%r30, %r29, -1060439283;
	and.b32  	%r31, %r30, -8388608;
	sub.s32 	%r32, %r29, %r31;
	mov.b32 	%f103, %r32;
	cvt.rn.f32.s32 	%f104, %r31;
	selp.f32 	%f105, 0fC1C00000, 0f00000000, %p26;
	fma.rn.f32 	%f106, %f104, 0f34000000, %f105;
	add.f32 	%f107, %f103, 0fBF800000;
	add.f32 	%f108, %f103, 0f3F800000;
	rcp.approx.ftz.f32 	%f109, %f108;
	add.f32 	%f110, %f107, %f107;
	mul.f32 	%f111, %f110, %f109;
	mul.f32 	%f112, %f111, %f111;
	neg.f32 	%f113, %f111;
	sub.f32 	%f114, %f107, %f111;
	add.f32 	%f115, %f114, %f114;
	fma.rn.f32 	%f116, %f113, %f107, %f115;
	mul.rn.f32 	%f117, %f109, %f116;
	fma.rn.f32 	%f118, %f112, 0f3A2C32E4, 0f3B52E7DB;
	fma.rn.f32 	%f119, %f118, %f112, 0f3C93BB73;
	fma.rn.f32 	%f120, %f119, %f112, 0f3DF6384F;
	mul.rn.f32 	%f121, %f120, %f112;
	fma.rn.f32 	%f122, %f111, 0f3FB8AA3B, %f106;
	mul.f32 	%f123, %f121, 0f40400000;
	sub.f32 	%f124, %f106, %f122;
	fma.rn.f32 	%f125, %f111, 0f3FB8AA3B, %f124;
	fma.rn.f32 	%f126, %f117, 0f3FB8AA3B, %f125;
	fma.rn.f32 	%f127, %f111, 0f32A55E34, %f126;
	fma.rn.f32 	%f128, %f123, %f117, %f127;
	fma.rn.f32 	%f129, %f121, %f111, %f128;
	add.rn.f32 	%f130, %f122, %f129;
	mul.rn.f32 	%f131, %f130, %f4;
	cvt.rni.f32.f32 	%f132, %f131;
	sub.f32 	%f133, %f131, %f132;
	neg.f32 	%f134, %f131;
	fma.rn.f32 	%f135, %f130, %f4, %f134;
	neg.f32 	%f136, %f122;
	add.rn.f32 	%f137, %f130, %f136;
	neg.f32 	%f138, %f137;
	add.rn.f32 	%f139, %f129, %f138;
	fma.rn.f32 	%f140, %f139, %f4, %f135;
	add.f32 	%f141, %f133, %f140;
	setp.gt.f32 	%p27, %f132, 0f00000000;
	selp.b32 	%r33, 0, -2097152000, %p27;
	setp.neu.f32 	%p28, %f2, 0f00000000;
	setp.neu.f32 	%p29, %f11, 0f7F800000;
	setp.lt.f32 	%p30, %f131, 0f00000000;
	selp.f32 	%f142, 0f00000000, 0f7F800000, %p30;
	abs.f32 	%f143, %f131;
	setp.gt.f32 	%p31, %f143, 0f43180000;
	cvt.rzi.s32.f32 	%r34, %f132;
	shl.b32 	%r35, %r34, 23;
	sub.s32 	%r36, %r35, %r33;
	mov.b32 	%f144, %r36;
	add.s32 	%r37, %r33, 2130706432;
	mov.b32 	%f145, %r37;
	fma.rn.f32 	%f146, %f141, 0f391FCB8E, 0f3AAF85ED;
	fma.rn.f32 	%f147, %f146, %f141, 0f3C1D9856;
	fma.rn.f32 	%f148, %f147, %f141, 0f3D6357BB;
	fma.rn.f32 	%f149, %f148, %f141, 0f3E75FDEC;
	fma.rn.f32 	%f150, %f149, %f141, 0f3F317218;
	fma.rn.f32 	%f151, %f150, %f141, 0f3F800000;
	mul.f32 	%f152, %f151, %f145;
	mul.f32 	%f153, %f152, %f144;
	selp.f32 	%f226, %f142, %f153, %p31;
	and.pred  	%p32, %p28, %p29;
	@%p32 bra 	$L__BB0_11;
	setp.neu.f32 	%p33, %f5, 0f3F800000;
	add.f32 	%f154, %f2, %f2;
	mov.b32 	%r38, %f154;
	setp.lt.f32 	%p34, %f4, 0f00000000;
	xor.b32  	%r39, %r38, 2139095040;
	selp.b32 	%r40, %r39, %r38, %p34;
	and.b32  	%r41, %r40, 2147483647;
	selp.b32 	%r42, %r41, %r40, %p33;
	mov.b32 	%f226, %r42;
$L__BB0_11:
	setp.eq.f32 	%p35, %f4, 0f00000000;
	abs.f32 	%f16, %f3;
	setp.eq.f32 	%p36, %f3, 0f3F800000;
	or.pred  	%p37, %p35, %p36;
	mov.f32 	%f227, 0f3F800000;
	@%p37 bra 	$L__BB0_16;
	setp.num.f32 	%p38, %f16, %f16;
	abs.f32 	%f156, %f4;
	setp.num.f32 	%p39, %f156, %f156;
	and.pred  	%p40, %p38, %p39;
	@%p40 bra 	$L__BB0_14;
	add.rn.f32 	%f227, %f3, %f4;
	bra.uni 	$L__BB0_16;
$L__BB0_14:
	setp.lt.f32 	%p41, %f16, 0f00800000;
	mul.f32 	%f158, %f16, 0f4B800000;
	selp.f32 	%f159, %f158, %f16, %p41;
	mov.b32 	%r43, %f159;
	add.s32 	%r44, %r43, -1060439283;
	and.b32  	%r45, %r44, -8388608;
	sub.s32 	%r46, %r43, %r45;
	mov.b32 	%f160, %r46;
	cvt.rn.f32.s32 	%f161, %r45;
	selp.f32 	%f162, 0fC1C00000, 0f00000000, %p41;
	fma.rn.f32 	%f163, %f161, 0f34000000, %f162;
	add.f32 	%f164, %f160, 0fBF800000;
	add.f32 	%f165, %f160, 0f3F800000;
	rcp.approx.ftz.f32 	%f166, %f165;
	add.f32 	%f167, %f164, %f164;
	mul.f32 	%f168, %f167, %f166;
	mul.f32 	%f169, %f168, %f168;
	neg.f32 	%f170, %f168;
	sub.f32 	%f171, %f164, %f168;
	add.f32 	%f172, %f171, %f171;
	fma.rn.f32 	%f173, %f170, %f164, %f172;
	mul.rn.f32 	%f174, %f166, %f173;
	fma.rn.f32 	%f175, %f169, 0f3A2C32E4, 0f3B52E7DB;
	fma.rn.f32 	%f176, %f175, %f169, 0f3C93BB73;
	fma.rn.f32 	%f177, %f176, %f169, 0f3DF6384F;
	mul.rn.f32 	%f178, %f177, %f169;
	fma.rn.f32 	%f179, %f168, 0f3FB8AA3B, %f163;
	mul.f32 	%f180, %f178, 0f40400000;
	sub.f32 	%f181, %f163, %f179;
	fma.rn.f32 	%f182, %f168, 0f3FB8AA3B, %f181;
	fma.rn.f32 	%f183, %f174, 0f3FB8AA3B, %f182;
	fma.rn.f32 	%f184, %f168, 0f32A55E34, %f183;
	fma.rn.f32 	%f185, %f180, %f174, %f184;
	fma.rn.f32 	%f186, %f178, %f168, %f185;
	add.rn.f32 	%f187, %f179, %f186;
	mul.rn.f32 	%f188, %f187, %f4;
	cvt.rni.f32.f32 	%f189, %f188;
	sub.f32 	%f190, %f188, %f189;
	neg.f32 	%f191, %f188;
	fma.rn.f32 	%f192, %f187, %f4, %f191;
	neg.f32 	%f193, %f179;
	add.rn.f32 	%f194, %f187, %f193;
	neg.f32 	%f195, %f194;
	add.rn.f32 	%f196, %f186, %f195;
	fma.rn.f32 	%f197, %f196, %f4, %f192;
	add.f32 	%f198, %f190, %f197;
	setp.gt.f32 	%p42, %f189, 0f00000000;
	selp.b32 	%r47, 0, -2097152000, %p42;
	setp.neu.f32 	%p43, %f3, 0f00000000;
	setp.neu.f32 	%p44, %f16, 0f7F800000;
	setp.lt.f32 	%p45, %f188, 0f00000000;
	selp.f32 	%f199, 0f00000000, 0f7F800000, %p45;
	abs.f32 	%f200, %f188;
	setp.gt.f32 	%p46, %f200, 0f43180000;
	cvt.rzi.s32.f32 	%r48, %f189;
	shl.b32 	%r49, %r48, 23;
	sub.s32 	%r50, %r49, %r47;
	mov.b32 	%f201, %r50;
	add.s32 	%r51, %r47, 2130706432;
	mov.b32 	%f202, %r51;
	fma.rn.f32 	%f203, %f198, 0f391FCB8E, 0f3AAF85ED;
	fma.rn.f32 	%f204, %f203, %f198, 0f3C1D9856;
	fma.rn.f32 	%f205, %f204, %f198, 0f3D6357BB;
	fma.rn.f32 	%f206, %f205, %f198, 0f3E75FDEC;
	fma.rn.f32 	%f207, %f206, %f198, 0f3F317218;
	fma.rn.f32 	%f208, %f207, %f198, 0f3F800000;
	mul.f32 	%f209, %f208, %f202;
	mul.f32 	%f210, %f209, %f201;
	selp.f32 	%f227, %f199, %f210, %p46;
	and.pred  	%p47, %p43, %p44;
	@%p47 bra 	$L__BB0_16;
	setp.neu.f32 	%p48, %f5, 0f3F800000;
	add.f32 	%f211, %f3, %f3;
	mov.b32 	%r52, %f211;
	setp.lt.f32 	%p49, %f4, 0f00000000;
	xor.b32  	%r53, %r52, 2139095040;
	selp.b32 	%r54, %r53, %r52, %p49;
	and.b32  	%r55, %r54, 2147483647;
	selp.b32 	%r56, %r55, %r54, %p48;
	mov.b32 	%f227, %r56;
$L__BB0_16:
	fma.rn.f32 	%f212, %f225, 0f437F0000, 0f3F000000;
	max.f32 	%f213, %f212, 0f00000000;
	min.f32 	%f214, %f213, 0f437F0000;
	cvt.rzi.u32.f32 	%r57, %f214;
	cvta.to.global.u64 	%rd7, %rd2;
	add.s64 	%rd8, %rd7, %rd4;
	st.global.u8 	[%rd8], %r57;
	fma.rn.f32 	%f215, %f226, 0f437F0000, 0f3F000000;
	max.f32 	%f216, %f215, 0f00000000;
	min.f32 	%f217, %f216, 0f437F0000;
	cvt.rzi.u32.f32 	%r58, %f217;
	st.global.u8 	[%rd8+1], %r58;
	fma.rn.f32 	%f218, %f227, 0f437F0000, 0f3F000000;
	max.f32 	%f219, %f218, 0f00000000;
	min.f32 	%f220, %f219, 0f437F0000;
	cvt.rzi.u32.f32 	%r59, %f220;
	st.global.u8 	[%rd8+2], %r59;
	and.b16  	%rs9, %rs1, 255;
	cvt.rn.f32.u16 	%f221, %rs9;
	add.f32 	%f222, %f221, 0f3F000000;
	max.f32 	%f223, %f222, 0f00000000;
	min.f32 	%f224, %f223, 0f437F0000;
	cvt.rzi.u32.f32 	%r60, %f224;
	st.global.u8 	[%rd8+3], %r60;
$L__BB0_17:
	ret;

}


// ===== COMPILED SASS (sm_100) =====

	.target	sm_100

	.elftype	@"ET_EXEC"


//--------------------- .note.nv.tkinfo           --------------------------
	.section	.note.nv.tkinfo,"",@"SHT_NOTE"
	.sectionflags	@"SHF_NOTE_NV_TKINFO"
	.tkinfo
        /*0018*/ 	.word	0x00000002
        /*0030*/ 	.string	""
        /*0030*/ 	.string	"ptxas"
        /*0030*/ 	.string	"Cuda compilation tools, release 13.0, V13.0.88"
        /*0030*/ 	.string	"Build cuda_13.0.r13.0/compiler.36424714_0"
        /*0030*/ 	.string	"-arch sm_100 -m 64 "



//--------------------- .note.nv.cuinfo           --------------------------
	.section	.note.nv.cuinfo,"",@"SHT_NOTE"
	.sectionflags	@"SHF_NOTE_NV_CUINFO"
        /*0018*/ 	.short	0x0002
        /*001a*/ 	.short	0x0064
        /*001c*/ 	.short	0x0082
	.zero		2


//--------------------- .nv.info                  --------------------------
	.section	.nv.info,"",@"SHT_CUDA_INFO"
	.align	4


	//----- nvinfo : EIATTR_REGCOUNT
	.align		4
        /*0000*/ 	.byte	0x04, 0x2f
        /*0002*/ 	.short	(.L_1 - .L_0)
	.align		4
.L_0:
        /*0004*/ 	.word	index@(exposure_adjust)
        /*0008*/ 	.word	0x00000015


	//----- nvinfo : EIATTR_FRAME_SIZE
	.align		4
.L_1:
        /*000c*/ 	.byte	0x04, 0x11
        /*000e*/ 	.short	(.L_3 - .L_2)
	.align		4
.L_2:
        /*0010*/ 	.word	index@($__internal_1_$__cuda_sm3x_div_rn_noftz_f32_slowpath)
        /*0014*/ 	.word	0x00000000


	//----- nvinfo : EIATTR_FRAME_SIZE
	.align		4
.L_3:
        /*0018*/ 	.byte	0x04, 0x11
        /*001a*/ 	.short	(.L_5 - .L_4)
	.align		4
.L_4:
        /*001c*/ 	.word	index@($__internal_0_$__cuda_sm20_rcp_rn_f32_slowpath)
        /*0020*/ 	.word	0x00000000


	//----- nvinfo : EIATTR_FRAME_SIZE
	.align		4
.L_5:
        /*0024*/ 	.byte	0x04, 0x11
        /*0026*/ 	.short	(.L_7 - .L_6)
	.align		4
.L_6:
        /*0028*/ 	.word	index@(exposure_adjust)
        /*002c*/ 	.word	0x00000000


	//----- nvinfo : EIATTR_MIN_STACK_SIZE
	.align		4
.L_7:
        /*0030*/ 	.byte	0x04, 0x12
        /*0032*/ 	.short	(.L_9 - .L_8)
	.align		4
.L_8:
        /*0034*/ 	.word	index@(exposure_adjust)
        /*0038*/ 	.word	0x00000000
.L_9:


//--------------------- .nv.compat                --------------------------
	.section	.nv.compat,"",@"SHT_CUDA_COMPAT_INFO"
	.align	4
        /*0000*/ 	.byte	0x02, 0x09, 0x00, 0x00, 0x02, 0x02, 0x01, 0x00, 0x02, 0x05, 0x05, 0x00, 0x03, 0x07, 0x01, 0x01
        /*0010*/ 	.byte	0x02, 0x03, 0x00, 0x00, 0x02, 0x06, 0x01, 0x00, 0x04, 0x0b, 0x08, 0x00, 0x01, 0x00, 0x00, 0x00
        /*0020*/ 	.byte	0x00, 0x00, 0x00, 0x00


//--------------------- .nv.info.exposure_adjust  --------------------------
	.section	.nv.info.exposure_adjust,"",@"SHT_CUDA_INFO"
	.sectionflags	@""
	.align	4


	//----- nvinfo : EIATTR_CUDA_API_VERSION
	.align		4
        /*0000*/ 	.byte	0x04, 0x37
        /*0002*/ 	.short	(.L_11 - .L_10)
.L_10:
        /*0004*/ 	.word	0x00000082


	//----- nvinfo : EIATTR_KPARAM_INFO
	.align		4
.L_11:
        /*0008*/ 	.byte	0x04, 0x17
        /*000a*/ 	.short	(.L_13 - .L_12)
.L_12:
        /*000c*/ 	.word	0x00000000
        /*0010*/ 	.short	0x0005
        /*0012*/ 	.short	0x001c
        /*0014*/ 	.byte	0x00, 0xf0, 0x11, 0x00


	//----- nvinfo : EIATTR_KPARAM_INFO
	.align		4
.L_13:
        /*0018*/ 	.byte	0x04, 0x17
        /*001a*/ 	.short	(.L_15 - .L_14)
.L_14:
        /*001c*/ 	.word	0x00000000
        /*0020*/ 	.short	0x0004
        /*0022*/ 	.short	0x0018
        /*0024*/ 	.byte	0x00, 0xf0, 0x11, 0x00


	//----- nvinfo : EIATTR_KPARAM_INFO
	.align		4
.L_15:
        /*0028*/ 	.byte	0x04, 0x17
        /*002a*/ 	.short	(.L_17 - .L_16)
.L_16:
        /*002c*/ 	.word	0x00000000
        /*0030*/ 	.short	0x0003
        /*0032*/ 	.short	0x0014
        /*0034*/ 	.byte	0x00, 0xf0, 0x11, 0x00


	//----- nvinfo : EIATTR_KPARAM_INFO
	.align		4
.L_17:
        /*0038*/ 	.byte	0x04, 0x17
        /*003a*/ 	.short	(.L_19 - .L_18)
.L_18:
        /*003c*/ 	.word	0x00000000
        /*0040*/ 	.short	0x0002
        /*0042*/ 	.short	0x0010
        /*0044*/ 	.byte	0x00, 0xf0, 0x11, 0x00


	//----- nvinfo : EIATTR_KPARAM_INFO
	.align		4
.L_19:
        /*0048*/ 	.byte	0x04, 0x17
        /*004a*/ 	.short	(.L_21 - .L_20)
.L_20:
        /*004c*/ 	.word	0x00000000
        /*0050*/ 	.short	0x0001
        /*0052*/ 	.short	0x0008
        /*0054*/ 	.byte	0x00, 0xf5, 0x21, 0x00


	//----- nvinfo : EIATTR_KPARAM_INFO
	.align		4
.L_21:
        /*0058*/ 	.byte	0x04, 0x17
        /*005a*/ 	.short	(.L_23 - .L_22)
.L_22:
        /*005c*/ 	.word	0x00000000
        /*0060*/ 	.short	0x0000
        /*0062*/ 	.short	0x0000
        /*0064*/ 	.byte	0x00, 0xf5, 0x21, 0x00


	//----- nvinfo : EIATTR_SPARSE_MMA_MASK
	.align		4
.L_23:
        /*0068*/ 	.byte	0x03, 0x50
        /*006a*/ 	.short	0x0000


	//----- nvinfo : EIATTR_MAXREG_COUNT
	.align		4
        /*006c*/ 	.byte	0x03, 0x1b
        /*006e*/ 	.short	0x00ff


	//----- nvinfo : EIATTR_MERCURY_ISA_VERSION
	.align		4
        /*0070*/ 	.byte	0x03, 0x5f
        /*0072*/ 	.short	0x0101


	//----- nvinfo : EIATTR_VRC_CTA_INIT_COUNT
	.align		4
        /*0074*/ 	.byte	0x02, 0x4a
	.zero		1
	.zero		1


	//----- nvinfo : EIATTR_EXIT_INSTR_OFFSETS
	.align		4
        /*0078*/ 	.byte	0x04, 0x1c
        /*007a*/ 	.short	(.L_25 - .L_24)


	//   ....[0]....
.L_24:
        /*007c*/ 	.word	0x000000c0


	//   ....[1]....
        /*0080*/ 	.word	0x00001590


	//----- nvinfo : EIATTR_CRS_STACK_SIZE
	.align		4
.L_25:
        /*0084*/ 	.byte	0x04, 0x1e
        /*0086*/ 	.short	(.L_27 - .L_26)
.L_26:
        /*0088*/ 	.word	0x00000000


	//----- nvinfo : EIATTR_CBANK_PARAM_SIZE
	.align		4
.L_27:
        /*008c*/ 	.byte	0x03, 0x19
        /*008e*/ 	.short	0x0020


	//----- nvinfo : EIATTR_PARAM_CBANK
	.align		4
        /*0090*/ 	.byte	0x04, 0x0a
        /*0092*/ 	.short	(.L_29 - .L_28)
	.align		4
.L_28:
        /*0094*/ 	.word	index@(.nv.constant0.exposure_adjust)
        /*0098*/ 	.short	0x0380
        /*009a*/ 	.short	0x0020


	//----- nvinfo : EIATTR_SW_WAR
	.align		4
.L_29:
        /*009c*/ 	.byte	0x04, 0x36
        /*009e*/ 	.short	(.L_31 - .L_30)
.L_30:
        /*00a0*/ 	.word	0x00000008
.L_31:


//--------------------- .nv.callgraph             --------------------------
	.section	.nv.callgraph,"",@"SHT_CUDA_CALLGRAPH"
	.align	4
	.sectionentsize	8
	.align		4
        /*0000*/ 	.word	0x00000000
	.align		4
        /*0004*/ 	.word	0xffffffff
	.align		4
        /*0008*/ 	.word	0x00000000
	.align		4
        /*000c*/ 	.word	0xfffffffe
	.align		4
        /*0010*/ 	.word	0x00000000
	.align		4
        /*0014*/ 	.word	0xfffffffd
	.align		4
        /*0018*/ 	.word	0x00000000
	.align		4
        /*001c*/ 	.word	0xfffffffc


//--------------------- .text.exposure_adjust     --------------------------
	.section	.text.exposure_adjust,"ax",@progbits
	.align	128
        .global         exposure_adjust
        .type           exposure_adjust,@function
        .size           exposure_adjust,(.L_x_30 - exposure_adjust)
        .other          exposure_adjust,@"STO_CUDA_ENTRY STV_DEFAULT"
exposure_adjust:
.text.exposure_adjust:
[----:B------:R-:W-:Y:S01]  /*0000*/  LDC R1, c[0x0][0x37c] ;  /* 0x0000df00ff017b82 */ /* 0x000fe20000000800 */
[----:B------:R-:W0:Y:S07]  /*0010*/  S2R R2, SR_TID.Y ;  /* 0x0000000000027919 */ /* 0x000e2e0000002200 */
[----:B------:R-:W1:Y:S01]  /*0020*/  LDC R0, c[0x0][0x360] ;  /* 0x0000d800ff007b82 */ /* 0x000e620000000800 */
[----:B------:R-:W2:Y:S01]  /*0030*/  LDCU.64 UR6, c[0x0][0x390] ;  /* 0x00007200ff0677ac */ /* 0x000ea20008000a00 */
[----:B------:R-:W1:Y:S06]  /*0040*/  S2R R5, SR_TID.X ;  /* 0x0000000000057919 */ /* 0x000e6c0000002100 */
[----:B------:R-:W0:Y:S08]  /*0050*/  S2UR UR5, SR_CTAID.Y ;  /* 0x00000000000579c3 */ /* 0x000e300000002600 */
[----:B------:R-:W0:Y:S08]  /*0060*/  LDC R3, c[0x0][0x364] ;  /* 0x0000d900ff037b82 */ /* 0x000e300000000800 */
[----:B------:R-:W1:Y:S01]  /*0070*/  S2UR UR4, SR_CTAID.X ;  /* 0x00000000000479c3 */ /* 0x000e620000002500 */
[----:B0-----:R-:W-:-:S05]  /*0080*/  IMAD R3, R3, UR5, R2 ;  /* 0x0000000503037c24 */ /* 0x001fca000f8e0202 */
[----:B--2---:R-:W-:Y:S01]  /*0090*/  ISETP.GE.AND P0, PT, R3, UR7, PT ;  /* 0x0000000703007c0c */ /* 0x004fe2000bf06270 */
[----:B-1----:R-:W-:-:S05]  /*00a0*/  IMAD R0, R0, UR4, R5 ;  /* 0x0000000400007c24 */ /* 0x002fca000f8e0205 */
[----:B------:R-:W-:-:S13]  /*00b0*/  ISETP.GE.OR P0, PT, R0, UR6, P0 ;  /* 0x0000000600007c0c */ /* 0x000fda0008706670 */
[----:B------:R-:W-:Y:S05]  /*00c0*/  @P0 EXIT ;  /* 0x000000000000094d */ /* 0x000fea0003800000 */
[----:B------:R-:W0:Y:S01]  /*00d0*/  LDCU.64 UR8, c[0x0][0x380] ;  /* 0x00007000ff0877ac */ /* 0x000e220008000a00 */
[----:B------:R-:W-:Y:S01]  /*00e0*/  IMAD R2, R3, UR6, R0 ;  /* 0x0000000603027c24 */ /* 0x000fe2000f8e0200 */
[----:B------:R-:W1:Y:S04]  /*00f0*/  LDCU.64 UR4, c[0x0][0x358] ;  /* 0x00006b00ff0477ac */ /* 0x000e680008000a00 */
[----:B------:R-:W-:-:S04]  /*0100*/  SHF.L.U32 R2, R2, 0x2, RZ ;  /* 0x0000000202027819 */ /* 0x000fc800000006ff */
[----:B------:R-:W-:Y:S02]  /*0110*/  SHF.R.S32.HI R11, RZ, 0x1f, R2 ;  /* 0x0000001fff0b7819 */ /* 0x000fe40000011402 */
[----:B0-----:R-:W-:-:S04]  /*0120*/  IADD3 R4, P0, PT, R2, UR8, RZ ;  /* 0x0000000802047c10 */ /* 0x001fc8000ff1e0ff */
[----:B------:R-:W-:-:S05]  /*0130*/  IADD3.X R5, PT, PT, R11, UR9, RZ, P0, !PT ;  /* 0x000000090b057c10 */ /* 0x000fca00087fe4ff */
[----:B-1----:R-:W2:Y:S01]  /*0140*/  LDG.E.U8.CONSTANT R0, desc[UR4][R4.64] ;  /* 0x0000000404007981 */ /* 0x002ea2000c1e9100 */
[----:B------:R-:W-:Y:S02]  /*0150*/  HFMA2 R7, -RZ, RZ, 0.9375, -7.688999176025390625e-06 ;  /* 0x3b808081ff077431 */ /* 0x000fe400000001ff */
[----:B------:R-:W-:Y:S01]  /*0160*/  IMAD.MOV.U32 R6, RZ, RZ, 0x437f0000 ;  /* 0x437f0000ff067424 */ /* 0x000fe200078e00ff */
[----:B------:R-:W-:Y:S03]  /*0170*/  BSSY.RECONVERGENT B0, `(.L_x_0) ;  /* 0x000000d000007945 */ /* 0x000fe60003800200 */
[----:B------:R-:W-:-:S04]  /*0180*/  FFMA R3, R7, -R6, 1 ;  /* 0x3f80000007037423 */ /* 0x000fc80000000806 */
[----:B------:R-:W-:Y:S01]  /*0190*/  FFMA R3, R3, R7, 0.0039215688593685626984 ;  /* 0x3b80808103037423 */ /* 0x000fe20000000007 */
[----:B--2---:R-:W-:-:S04]  /*01a0*/  I2FP.F32.U32 R0, R0 ;  /* 0x0000000000007245 */ /* 0x004fc80000201000 */
[----:B------:R-:W0:Y:S01]  /*01b0*/  FCHK P0, R0, 255 ;  /* 0x437f000000007902 */ /* 0x000e220000000000 */
[----:B------:R-:W-:-:S04]  /*01c0*/  FFMA R7, R0, R3, RZ ;  /* 0x0000000300077223 */ /* 0x000fc800000000ff */
[----:B------:R-:W-:-:S04]  /*01d0*/  FFMA R8, R7, -255, R0 ;  /* 0xc37f000007087823 */ /* 0x000fc80000000000 */
[----:B------:R-:W-:Y:S01]  /*01e0*/  FFMA R7, R3, R8, R7 ;  /* 0x0000000803077223 */ /* 0x000fe20000000007 */
[----:B0-----:R-:W-:Y:S06]  /*01f0*/  @!P0 BRA `(.L_x_1) ;  /* 0x0000000000108947 */ /* 0x001fec0003800000 */
[----:B------:R-:W-:Y:S02]  /*0200*/  MOV R3, R0 ;  /* 0x0000000000037202 */ /* 0x000fe40000000f00 */
[----:B------:R-:W-:-:S07]  /*0210*/  MOV R10, 0x230 ;  /* 0x00000230000a7802 */ /* 0x000fce0000000f00 */
[----:B------:R-:W-:Y:S05]  /*0220*/  CALL.REL.NOINC `($__internal_1_$__cuda_sm3x_div_rn_noftz_f32_slowpath) ;  /* 0x0000001400b07944 */ /* 0x000fea0003c00000 */
[----:B------:R-:W-:-:S07]  /*0230*/  IMAD.MOV.U32 R7, RZ, RZ, R0 ;  /* 0x000000ffff077224 */ /* 0x000fce00078e0000 */
.L_x_1:
[----:B------:R-:W-:Y:S05]  /*0240*/  BSYNC.RECONVERGENT B0 ;  /* 0x0000000000007941 */ /* 0x000fea0003800200 */
.L_x_0:
[----:B------:R-:W2:Y:S01]  /*0250*/  LDG.E.U8.CONSTANT R0, desc[UR4][R4.64+0x1] ;  /* 0x0000010404007981 */ /* 0x000ea2000c1e9100 */
[----:B------:R-:W-:Y:S01]  /*0260*/  MOV R9, 0x3b808081 ;  /* 0x3b80808100097802 */ /* 0x000fe20000000f00 */
[----:B------:R-:W-:Y:S04]  /*0270*/  BSSY.RECONVERGENT B0, `(.L_x_2) ;  /* 0x000000c000007945 */ /* 0x000fe80003800200 */
[----:B------:R-:W-:Y:S01]  /*0280*/  FFMA R8, R9, -R6, 1 ;  /* 0x3f80000009087423 */ /* 0x000fe20000000806 */
[----:B--2---:R-:W-:-:S03]  /*0290*/  I2FP.F32.U32 R3, R0 ;  /* 0x0000000000037245 */ /* 0x004fc60000201000 */
[----:B------:R-:W-:Y:S01]  /*02a0*/  FFMA R0, R8, R9, 0.0039215688593685626984 ;  /* 0x3b80808108007423 */ /* 0x000fe20000000009 */
[----:B------:R-:W0:Y:S03]  /*02b0*/  FCHK P0, R3, 255 ;  /* 0x437f000003007902 */ /* 0x000e260000000000 */
[----:B------:R-:W-:-:S04]  /*02c0*/  FFMA R8, R0, R3, RZ ;  /* 0x0000000300087223 */ /* 0x000fc800000000ff */
[----:B------:R-:W-:-:S04]  /*02d0*/  FFMA R9, R8, -255, R3 ;  /* 0xc37f000008097823 */ /* 0x000fc80000000003 */
[----:B------:R-:W-:Y:S01]  /*02e0*/  FFMA R8, R0, R9, R8 ;  /* 0x0000000900087223 */ /* 0x000fe20000000008 */
[----:B0-----:R-:W-:Y:S06]  /*02f0*/  @!P0 BRA `(.L_x_3) ;  /* 0x00000000000c8947 */ /* 0x001fec0003800000 */
[----:B------:R-:W-:-:S07]  /*0300*/  MOV R10, 0x320 ;  /* 0x00000320000a7802 */ /* 0x000fce0000000f00 */
[----:B------:R-:W-:Y:S05]  /*0310*/  CALL.REL.NOINC `($__internal_1_$__cuda_sm3x_div_rn_noftz_f32_slowpath) ;  /* 0x0000001400747944 */ /* 0x000fea0003c00000 */
[----:B------:R-:W-:-:S07]  /*0320*/  MOV R8, R0 ;  /* 0x0000000000087202 */ /* 0x000fce0000000f00 */
.L_x_3:
[----:B------:R-:W-:Y:S05]  /*0330*/  BSYNC.RECONVERGENT B0 ;  /* 0x0000000000007941 */ /* 0x000fea0003800200 */
.L_x_2:
[----:B------:R-:W2:Y:S01]  /*0340*/  LDG.E.U8.CONSTANT R0, desc[UR4][R4.64+0x2] ;  /* 0x0000020404007981 */ /* 0x000ea2000c1e9100 */
[----:B------:R-:W-:Y:S01]  /*0350*/  IMAD.MOV.U32 R9, RZ, RZ, 0x3b808081 ;  /* 0x3b808081ff097424 */ /* 0x000fe200078e00ff */
[----:B------:R-:W-:Y:S03]  /*0360*/  BSSY.RECONVERGENT B0, `(.L_x_4) ;  /* 0x000000b000007945 */ /* 0x000fe60003800200 */
        /* <DEDUP_REMOVED lines=10> */
.L_x_5:
[----:B------:R-:W-:Y:S05]  /*0410*/  BSYNC.RECONVERGENT B0 ;  /* 0x0000000000007941 */ /* 0x000fea0003800200 */
.L_x_4:
[----:B------:R-:W0:Y:S01]  /*0420*/  LDC.64 R12, c[0x0][0x398] ;  /* 0x0000e600ff0c7b82 */ /* 0x000e220000000a00 */
[----:B------:R1:W5:Y:S01]  /*0430*/  LDG.E.U8.CONSTANT R4, desc[UR4][R4.64+0x3] ;  /* 0x0000030404047981 */ /* 0x000362000c1e9100 */
[----:B0-----:R-:W-:Y:S02]  /*0440*/  FSETP.GEU.AND P0, PT, R12, -126, PT ;  /* 0xc2fc00000c00780b */ /* 0x001fe40003f0e000 */
[C---:B------:R-:W-:Y:S02]  /*0450*/  IADD3 R3, PT, PT, R13.reuse, 0x1800000, RZ ;  /* 0x018000000d037810 */ /* 0x040fe40007ffe0ff */
[----:B------:R-:W-:Y:S02]  /*0460*/  FSETP.GT.AND P3, PT, R13, RZ, PT ;  /* 0x000000ff0d00720b */ /* 0x000fe40003f64000 */
[----:B------:R-:W-:-:S04]  /*0470*/  LOP3.LUT R3, R3, 0x7f800000, RZ, 0xc0, !PT ;  /* 0x7f80000003037812 */ /* 0x000fc800078ec0ff */
[----:B------:R-:W-:-:S03]  /*0480*/  ISETP.GT.U32.AND P1, PT, R3, 0x1ffffff, PT ;  /* 0x01ffffff0300780c */ /* 0x000fc60003f24070 */
[----:B------:R-:W-:-:S04]  /*0490*/  @!P0 FMUL R12, R12, 0.5 ;  /* 0x3f0000000c0c8820 */ /* 0x000fc80000400000 */
[----:B------:R-:W0:Y:S02]  /*04a0*/  MUFU.EX2 R9, R12 ;  /* 0x0000000c00097308 */ /* 0x000e240000000800 */
[----:B0-----:R-:W-:-:S04]  /*04b0*/  @!P0 FMUL R9, R9, R9 ;  /* 0x0000000909098220 */ /* 0x001fc80000400000 */
[C---:B------:R-:W-:Y:S01]  /*04c0*/  FMUL.SAT R7, R9.reuse, R7 ;  /* 0x0000000709077220 */ /* 0x040fe20000402000 */
[C---:B------:R-:W-:Y:S01]  /*04d0*/  FMUL.SAT R3, R9.reuse, R8 ;  /* 0x0000000809037220 */ /* 0x040fe20000402000 */
[----:B-1----:R-:W-:Y:S01]  /*04e0*/  FMUL.SAT R5, R9, R0 ;  /* 0x0000000009057220 */ /* 0x002fe20000402000 */
[----:B------:R-:W-:Y:S06]  /*04f0*/  @P1 BRA `(.L_x_6) ;  /* 0x00000000000c1947 */ /* 0x000fec0003800000 */
[----:B------:R-:W-:-:S07]  /*0500*/  MOV R6, 0x520 ;  /* 0x0000052000067802 */ /* 0x000fce0000000f00 */
[----:B-----5:R-:W-:Y:S05]  /*0510*/  CALL.REL.NOINC `($__internal_0_$__cuda_sm20_rcp_rn_f32_slowpath) ;  /* 0x0000001000207944 */ /* 0x020fea0003c00000 */
[----:B------:R-:W-:Y:S05]  /*0520*/  BRA `(.L_x_7) ;  /* 0x0000000000107947 */ /* 0x000fea0003800000 */
.L_x_6:
[----:B------:R-:W0:Y:S02]  /*0530*/  MUFU.RCP R0, R13 ;  /* 0x0000000d00007308 */ /* 0x000e240000001000 */
[----:B0-----:R-:W-:-:S04]  /*0540*/  FFMA R6, R0, R13, -1 ;  /* 0xbf80000000067423 */ /* 0x001fc8000000000d */
[----:B------:R-:W-:-:S04]  /*0550*/  FADD.FTZ R9, -R6, -RZ ;  /* 0x800000ff06097221 */ /* 0x000fc80000010100 */
[----:B------:R-:W-:-:S07]  /*0560*/  FFMA R0, R0, R9, R0 ;  /* 0x0000000900007223 */ /* 0x000fce0000000000 */
.L_x_7:
[----:B------:R-:W-:Y:S01]  /*0570*/  FSEL R0, R0, 1, P3 ;  /* 0x3f80000000007808 */ /* 0x000fe20001800000 */
[----:B------:R-:W-:Y:S01]  /*0580*/  BSSY.RECONVERGENT B0, `(.L_x_8) ;  /* 0x0000053000007945 */ /* 0x000fe20003800200 */
[----:B------:R-:W-:Y:S01]  /*0590*/  FSETP.NEU.AND P2, PT, R7, 1, PT ;  /* 0x3f8000000700780b */ /* 0x000fe20003f4d000 */
[----:B------:R-:W-:Y:S01]  /*05a0*/  HFMA2 R8, -RZ, RZ, 1.875, 0 ;  /* 0x3f800000ff087431 */ /* 0x000fe200000001ff */
[----:B------:R-:W-:Y:S01]  /*05b0*/  FSETP.NEU.AND P1, PT, R3, 1, PT ;  /* 0x3f8000000300780b */ /* 0x000fe20003f2d000 */
[C---:B------:R-:W-:Y:S01]  /*05c0*/  FMUL R9, R0.reuse, 0.5 ;  /* 0x3f00000000097820 */ /* 0x040fe20000400000 */
[C---:B------:R-:W-:Y:S02]  /*05d0*/  FSETP.EQ.OR P2, PT, R0.reuse, RZ, !P2 ;  /* 0x000000ff0000720b */ /* 0x040fe40005742400 */
[----:B------:R-:W-:Y:S02]  /*05e0*/  FSETP.NEU.AND P0, PT, R5, 1, PT ;  /* 0x3f8000000500780b */ /* 0x000fe40003f0d000 */
[C---:B------:R-:W-:Y:S01]  /*05f0*/  FSETP.EQ.OR P1, PT, R0.reuse, RZ, !P1 ;  /* 0x000000ff0000720b */ /* 0x040fe20004f22400 */
[----:B------:R-:W0:Y:S01]  /*0600*/  FRND.TRUNC R9, R9 ;  /* 0x0000000900097307 */ /* 0x000e22000020d000 */
[----:B------:R-:W-:Y:S01]  /*0610*/  FSETP.EQ.OR P0, PT, R0, RZ, !P0 ;  /* 0x000000ff0000720b */ /* 0x000fe20004702400 */
[----:B0-----:R-:W-:-:S04]  /*0620*/  FADD R13, R9, R9 ;  /* 0x00000009090d7221 */ /* 0x001fc80000000000 */
[----:B------:R-:W-:Y:S02]  /*0630*/  FADD R6, R0, -R13 ;  /* 0x8000000d00067221 */ /* 0x000fe40000000000 */
[----:B------:R-:W-:Y:S06]  /*0640*/  @P2 BRA `(.L_x_9) ;  /* 0x0000000400182947 */ /* 0x000fec0003800000 */
[----:B------:R-:W-:-:S04]  /*0650*/  FSETP.NAN.AND P2, PT, |R0|, |R0|, PT ;  /* 0x400000000000720b */ /* 0x000fc80003f48200 */
[----:B------:R-:W-:-:S13]  /*0660*/  FSETP.NUM.AND P2, PT, |R7|, |R7|, !P2 ;  /* 0x400000070700720b */ /* 0x000fda0005747200 */
[----:B------:R-:W-:Y:S01]  /*0670*/  @!P2 FADD R8, R7, R0 ;  /* 0x000000000708a221 */ /* 0x000fe20000000000 */
[----:B------:R-:W-:Y:S06]  /*0680*/  @!P2 BRA `(.L_x_9) ;  /* 0x000000040008a947 */ /* 0x000fec0003800000 */
[C---:B------:R-:W-:Y:S01]  /*0690*/  FMUL R8, |R7|.reuse, 16777216 ;  /* 0x4b80000007087820 */ /* 0x040fe20000400200 */
[C---:B------:R-:W-:Y:S02]  /*06a0*/  FSETP.GEU.AND P2, PT, |R7|.reuse, 1.175494350822287508e-38, PT ;  /* 0x008000000700780b */ /* 0x040fe40003f4e200 */
[----:B------:R-:W-:Y:S02]  /*06b0*/  MOV R17, 0x3a2c32e4 ;  /* 0x3a2c32e400117802 */ /* 0x000fe40000000f00 */
[----:B------:R-:W-:Y:S02]  /*06c0*/  FSEL R8, R8, |R7|, !P2 ;  /* 0x4000000708087208 */ /* 0x000fe40005000000 */
[----:B------:R-:W-:Y:S02]  /*06d0*/  FSEL R10, RZ, -24, P2 ;  /* 0xc1c00000ff0a7808 */ /* 0x000fe40001000000 */
[----:B------:R-:W-:Y:S01]  /*06e0*/  FSETP.NEU.AND P2, PT, |R7|, +INF , PT ;  /* 0x7f8000000700780b */ /* 0x000fe20003f4d200 */
[----:B------:R-:W-:-:S03]  /*06f0*/  VIADD R9, R8, 0xc0cafb0d ;  /* 0xc0cafb0d08097836 */ /* 0x000fc60000000000 */
[----:B------:R-:W-:Y:S02]  /*0700*/  FSETP.NEU.AND P2, PT, R7, RZ, P2 ;  /* 0x000000ff0700720b */ /* 0x000fe4000174d000 */
[----:B------:R-:W-:Y:S02]  /*0710*/  LOP3.LUT R9, R9, 0xff800000, RZ, 0xc0, !PT ;  /* 0xff80000009097812 */ /* 0x000fe400078ec0ff */
[----:B------:R-:W-:Y:S02]  /*0720*/  FSETP.GEU.OR P4, PT, R0, RZ, P2 ;  /* 0x000000ff0000720b */ /* 0x000fe4000178e400 */
[-C--:B------:R-:W-:Y:S02]  /*0730*/  IADD3 R8, PT, PT, R8, -R9.reuse, RZ ;  /* 0x8000000908087210 */ /* 0x080fe40007ffe0ff */
[----:B------:R-:W-:Y:S02]  /*0740*/  I2FP.F32.S32 R9, R9 ;  /* 0x0000000900097245 */ /* 0x000fe40000201400 */
[----:B------:R-:W-:Y:S01]  /*0750*/  FSETP.NEU.AND P6, PT, |R6|, 1, !P2 ;  /* 0x3f8000000600780b */ /* 0x000fe200057cd200 */
[C---:B------:R-:W-:Y:S01]  /*0760*/  FADD R12, R8.reuse, 1 ;  /* 0x3f800000080c7421 */ /* 0x040fe20000000000 */
[----:B------:R-:W-:Y:S01]  /*0770*/  FADD R15, R8, -1 ;  /* 0xbf800000080f7421 */ /* 0x000fe20000000000 */
[----:B------:R-:W-:-:S03]  /*0780*/  @!P2 FADD R7, R7, R7 ;  /* 0x000000070707a221 */ /* 0x000fc60000000000 */
[----:B------:R-:W-:Y:S01]  /*0790*/  FADD R13, R15, R15 ;  /* 0x0000000f0f0d7221 */ /* 0x000fe20000000000 */
[----:B------:R-:W0:Y:S01]  /*07a0*/  MUFU.RCP R12, R12 ;  /* 0x0000000c000c7308 */ /* 0x000e220000001000 */
[----:B------:R-:W-:-:S05]  /*07b0*/  @!P4 LOP3.LUT R7, R7, 0x7f800000, RZ, 0x3c, !PT ;  /* 0x7f8000000707c812 */ /* 0x000fca00078e3cff */
[----:B------:R-:W-:Y:S01]  /*07c0*/  @P6 LOP3.LUT R7, R7, 0x7fffffff, RZ, 0xc0, !PT ;  /* 0x7fffffff07076812 */ /* 0x000fe200078ec0ff */
[----:B0-----:R-:W-:Y:S01]  /*07d0*/  FMUL R8, R12, R13 ;  /* 0x0000000d0c087220 */ /* 0x001fe20000400000 */
[----:B------:R-:W-:-:S03]  /*07e0*/  FFMA R13, R9, 1.1920928955078125e-07, R10 ;  /* 0x34000000090d7823 */ /* 0x000fc6000000000a */
[----:B------:R-:W-:Y:S01]  /*07f0*/  FADD R14, R15, -R8 ;  /* 0x800000080f0e7221 */ /* 0x000fe20000000000 */
[CC--:B------:R-:W-:Y:S01]  /*0800*/  FMUL R10, R8.reuse, R8.reuse ;  /* 0x00000008080a7220 */ /* 0x0c0fe20000400000 */
[----:B------:R-:W-:Y:S02]  /*0810*/  FFMA R9, R8, 1.4426950216293334961, R13 ;  /* 0x3fb8aa3b08097823 */ /* 0x000fe4000000000d */
[----:B------:R-:W-:Y:S01]  /*0820*/  FADD R14, R14, R14 ;  /* 0x0000000e0e0e7221 */ /* 0x000fe20000000000 */
[C---:B------:R-:W-:Y:S01]  /*0830*/  FFMA R17, R10.reuse, R17, 0.0032181653659790754318 ;  /* 0x3b52e7db0a117423 */ /* 0x040fe20000000011 */
[----:B------:R-:W-:Y:S02]  /*0840*/  FADD R13, R13, -R9 ;  /* 0x800000090d0d7221 */ /* 0x000fe40000000000 */
[----:B------:R-:W-:Y:S01]  /*0850*/  FFMA R15, R15, -R8, R14 ;  /* 0x800000080f0f7223 */ /* 0x000fe2000000000e */
[----:B------:R-:W-:Y:S01]  /*0860*/  FFMA R17, R10, R17, 0.018033718690276145935 ;  /* 0x3c93bb730a117423 */ /* 0x000fe20000000011 */
[----:B------:R-:W-:-:S02]  /*0870*/  FFMA R14, R8, 1.4426950216293334961, R13 ;  /* 0x3fb8aa3b080e7823 */ /* 0x000fc4000000000d */
[----:B------:R-:W-:Y:S01]  /*0880*/  FMUL R15, R12, R15 ;  /* 0x0000000f0c0f7220 */ /* 0x000fe20000400000 */
[----:B------:R-:W-:-:S03]  /*0890*/  FFMA R17, R10, R17, 0.12022458761930465698 ;  /* 0x3df6384f0a117423 */ /* 0x000fc60000000011 */
[----:B------:R-:W-:Y:S01]  /*08a0*/  FFMA R13, R15, 1.4426950216293334961, R14 ;  /* 0x3fb8aa3b0f0d7823 */ /* 0x000fe2000000000e */
[----:B------:R-:W-:-:S03]  /*08b0*/  FMUL R17, R10, R17 ;  /* 0x000000110a117220 */ /* 0x000fc60000400000 */
[----:B------:R-:W-:Y:S01]  /*08c0*/  FFMA R12, R8, 1.9251366722983220825e-08, R13 ;  /* 0x32a55e34080c7823 */ /* 0x000fe2000000000d */
[----:B------:R-:W-:-:S04]  /*08d0*/  FMUL R10, R17, 3 ;  /* 0x40400000110a7820 */ /* 0x000fc80000400000 */
[----:B------:R-:W-:Y:S01]  /*08e0*/  FFMA R10, R15, R10, R12 ;  /* 0x0000000a0f0a7223 */ /* 0x000fe2000000000c */
[----:B------:R-:W-:-:S03]  /*08f0*/  IMAD.MOV.U32 R12, RZ, RZ, 0x391fcb8e ;  /* 0x391fcb8eff0c7424 */ /* 0x000fc600078e00ff */
[----:B------:R-:W-:-:S04]  /*0900*/  FFMA R10, R8, R17, R10 ;  /* 0x00000011080a7223 */ /* 0x000fc8000000000a */
[----:B------:R-:W-:-:S04]  /*0910*/  FADD R13, R9, R10 ;  /* 0x0000000a090d7221 */ /* 0x000fc80000000000 */
[----:B------:R-:W-:Y:S01]  /*0920*/  FMUL R15, R0, R13 ;  /* 0x0000000d000f7220 */ /* 0x000fe20000400000 */
[----:B------:R-:W-:-:S03]  /*0930*/  FADD R9, -R9, R13 ;  /* 0x0000000d09097221 */ /* 0x000fc60000000100 */
[----:B------:R-:W0:Y:S01]  /*0940*/  FRND R8, R15 ;  /* 0x0000000f00087307 */ /* 0x000e220000201000 */
[----:B------:R-:W-:Y:S01]  /*0950*/  FADD R10, R10, -R9 ;  /* 0x800000090a0a7221 */ /* 0x000fe20000000000 */
[----:B------:R-:W-:Y:S01]  /*0960*/  FFMA R13, R0, R13, -R15 ;  /* 0x0000000d000d7223 */ /* 0x000fe2000000080f */
[----:B------:R-:W-:-:S03]  /*0970*/  FSETP.GT.AND P3, PT, |R15|, 152, PT ;  /* 0x431800000f00780b */ /* 0x000fc60003f64200 */
[----:B------:R-:W-:Y:S02]  /*0980*/  FFMA R10, R0, R10, R13 ;  /* 0x0000000a000a7223 */ /* 0x000fe4000000000d */
[----:B------:R-:W1:Y:S01]  /*0990*/  F2I.NTZ R13, R15 ;  /* 0x0000000f000d7305 */ /* 0x000e620000203100 */
[----:B0-----:R-:W-:Y:S01]  /*09a0*/  FADD R9, R15, -R8 ;  /* 0x800000080f097221 */ /* 0x001fe20000000000 */
[----:B------:R-:W-:-:S03]  /*09b0*/  FSETP.GT.AND P5, PT, R8, RZ, PT ;  /* 0x000000ff0800720b */ /* 0x000fc60003fa4000 */
[----:B------:R-:W-:Y:S01]  /*09c0*/  FADD R9, R9, R10 ;  /* 0x0000000a09097221 */ /* 0x000fe20000000000 */
[----:B------:R-:W-:Y:S02]  /*09d0*/  SEL R8, RZ, 0x83000000, P5 ;  /* 0x83000000ff087807 */ /* 0x000fe40002800000 */
[----:B------:R-:W-:Y:S01]  /*09e0*/  FSETP.GEU.AND P5, PT, R15, RZ, PT ;  /* 0x000000ff0f00720b */ /* 0x000fe20003fae000 */
[----:B------:R-:W-:Y:S01]  /*09f0*/  FFMA R10, R9, R12, 0.0013391353422775864601 ;  /* 0x3aaf85ed090a7423 */ /* 0x000fe2000000000c */
[----:B-1----:R-:W-:-:S03]  /*0a00*/  LEA R13, R13, -R8, 0x17 ;  /* 0x800000080d0d7211 */ /* 0x002fc600078eb8ff */
[----:B------:R-:W-:-:S04]  /*0a10*/  FFMA R10, R9, R10, 0.0096188392490148544312 ;  /* 0x3c1d9856090a7423 */ /* 0x000fc8000000000a */
[----:B------:R-:W-:-:S04]  /*0a20*/  FFMA R10, R9, R10, 0.055503588169813156128 ;  /* 0x3d6357bb090a7423 */ /* 0x000fc8000000000a */
[----:B------:R-:W-:-:S04]  /*0a30*/  FFMA R10, R9, R10, 0.24022644758224487305 ;  /* 0x3e75fdec090a7423 */ /* 0x000fc8000000000a */
[----:B------:R-:W-:-:S04]  /*0a40*/  FFMA R10, R9, R10, 0.69314718246459960938 ;  /* 0x3f317218090a7423 */ /* 0x000fc8000000000a */
[----:B------:R-:W-:Y:S01]  /*0a50*/  FFMA R10, R9, R10, 1 ;  /* 0x3f800000090a7423 */ /* 0x000fe2000000000a */
[----:B------:R-:W-:Y:S02]  /*0a60*/  IADD3 R9, PT, PT, R8, 0x7f000000, RZ ;  /* 0x7f00000008097810 */ /* 0x000fe40007ffe0ff */
[----:B------:R-:W-:-:S03]  /*0a70*/  FSEL R8, RZ, +INF , !P5 ;  /* 0x7f800000ff087808 */ /* 0x000fc60006800000 */
[----:B------:R-:W-:-:S04]  /*0a80*/  FMUL R10, R9, R10 ;  /* 0x0000000a090a7220 */ /* 0x000fc80000400000 */
[----:B------:R-:W-:Y:S01]  /*0a90*/  @!P3 FMUL R8, R13, R10 ;  /* 0x0000000a0d08b220 */ /* 0x000fe20000400000 */
[----:B------:R-:W-:-:S07]  /*0aa0*/  @!P2 IMAD.MOV.U32 R8, RZ, RZ, R7 ;  /* 0x000000ffff08a224 */ /* 0x000fce00078e0007 */
.L_x_9:
[----:B------:R-:W-:Y:S05]  /*0ab0*/  BSYNC.RECONVERGENT B0 ;  /* 0x0000000000007941 */ /* 0x000fea0003800200 */
.L_x_8:
[----:B------:R-:W-:Y:S01]  /*0ac0*/  BSSY.RECONVERGENT B0, `(.L_x_10) ;  /* 0x000004a000007945 */ /* 0x000fe20003800200 */
[----:B------:R-:W-:Y:S01]  /*0ad0*/  HFMA2 R7, -RZ, RZ, 3.748046875, 0 ;  /* 0x437f0000ff077431 */ /* 0x000fe200000001ff */
[----:B------:R-:W-:Y:S02]  /*0ae0*/  MOV R10, 0x3f800000 ;  /* 0x3f800000000a7802 */ /* 0x000fe40000000f00 */
[----:B------:R-:W-:Y:S05]  /*0af0*/  @P1 BRA `(.L_x_11) ;  /* 0x0000000400181947 */ /* 0x000fea0003800000 */
[----:B------:R-:W-:-:S04]  /*0b00*/  FSETP.NAN.AND P1, PT, |R0|, |R0|, PT ;  /* 0x400000000000720b */ /* 0x000fc80003f28200 */
[----:B------:R-:W-:-:S13]  /*0b10*/  FSETP.NUM.AND P1, PT, |R3|, |R3|, !P1 ;  /* 0x400000030300720b */ /* 0x000fda0004f27200 */
[----:B------:R-:W-:Y:S01]  /*0b20*/  @!P1 FADD R10, R3, R0 ;  /* 0x00000000030a9221 */ /* 0x000fe20000000000 */
[----:B------:R-:W-:Y:S06]  /*0b30*/  @!P1 BRA `(.L_x_11) ;  /* 0x0000000400089947 */ /* 0x000fec0003800000 */
[C---:B------:R-:W-:Y:S01]  /*0b40*/  FMUL R10, |R3|.reuse, 16777216 ;  /* 0x4b800000030a7820 */ /* 0x040fe20000400200 */
[----:B------:R-:W-:Y:S01]  /*0b50*/  FSETP.GEU.AND P1, PT, |R3|, 1.175494350822287508e-38, PT ;  /* 0x008000000300780b */ /* 0x000fe20003f2e200 */
[----:B------:R-:W-:-:S03]  /*0b60*/  HFMA2 R18, -RZ, RZ, 0.771484375, 0.21533203125 ;  /* 0x3a2c32e4ff127431 */ /* 0x000fc600000001ff */
[----:B------:R-:W-:Y:S02]  /*0b70*/  FSEL R10, R10, |R3|, !P1 ;  /* 0x400000030a0a7208 */ /* 0x000fe40004800000 */
[----:B------:R-:W-:Y:S02]  /*0b80*/  FSEL R13, RZ, -24, P1 ;  /* 0xc1c00000ff0d7808 */ /* 0x000fe40000800000 */
[----:B------:R-:W-:Y:S01]  /*0b90*/  FSETP.NEU.AND P1, PT, |R3|, +INF , PT ;  /* 0x7f8000000300780b */ /* 0x000fe20003f2d200 */
[----:B------:R-:W-:-:S03]  /*0ba0*/  VIADD R9, R10, 0xc0cafb0d ;  /* 0xc0cafb0d0a097836 */ /* 0x000fc60000000000 */
[----:B------:R-:W-:Y:S02]  /*0bb0*/  FSETP.NEU.AND P1, PT, R3, RZ, P1 ;  /* 0x000000ff0300720b */ /* 0x000fe40000f2d000 */
[----:B------:R-:W-:Y:S02]  /*0bc0*/  LOP3.LUT R9, R9, 0xff800000, RZ, 0xc0, !PT ;  /* 0xff80000009097812 */ /* 0x000fe400078ec0ff */
[----:B------:R-:W-:Y:S02]  /*0bd0*/  FSETP.GEU.OR P4, PT, R0, RZ, P1 ;  /* 0x000000ff0000720b */ /* 0x000fe40000f8e400 */
[----:B------:R-:W-:Y:S02]  /*0be0*/  IADD3 R10, PT, PT, R10, -R9, RZ ;  /* 0x800000090a0a7210 */ /* 0x000fe40007ffe0ff */
[----:B------:R-:W-:-:S03]  /*0bf0*/  FSETP.NEU.AND P5, PT, |R6|, 1, !P1 ;  /* 0x3f8000000600780b */ /* 0x000fc60004fad200 */
[C---:B------:R-:W-:Y:S01]  /*0c00*/  FADD R15, R10.reuse, 1 ;  /* 0x3f8000000a0f7421 */ /* 0x040fe20000000000 */
[----:B------:R-:W-:Y:S01]  /*0c10*/  FADD R14, R10, -1 ;  /* 0xbf8000000a0e7421 */ /* 0x000fe20000000000 */
[----:B------:R-:W-:Y:S01]  /*0c20*/  I2FP.F32.S32 R10, R9 ;  /* 0x00000009000a7245 */ /* 0x000fe20000201400 */
[----:B------:R-:W-:Y:S02]  /*0c30*/  @!P1 FADD R3, R3, R3 ;  /* 0x0000000303039221 */ /* 0x000fe40000000000 */
[----:B------:R-:W-:Y:S01]  /*0c40*/  FADD R12, R14, R14 ;  /* 0x0000000e0e0c7221 */ /* 0x000fe20000000000 */
[----:B------:R-:W0:Y:S02]  /*0c50*/  MUFU.RCP R15, R15 ;  /* 0x0000000f000f7308 */ /* 0x000e240000001000 */
[----:B------:R-:W-:-:S04]  /*0c60*/  @!P4 LOP3.LUT R3, R3, 0x7f800000, RZ, 0x3c, !PT ;  /* 0x7f8000000303c812 */ /* 0x000fc800078e3cff */
        /* <DEDUP_REMOVED lines=32> */
[----:B------:R-:W-:-:S04]  /*0e70*/  FADD R9, R9, R10 ;  /* 0x0000000a09097221 */ /* 0x000fc80000000000 */
[----:B------:R-:W-:-:S04]  /*0e80*/  FFMA R10, R9, R14, 0.0013391353422775864601 ;  /* 0x3aaf85ed090a7423 */ /* 0x000fc8000000000e */
[----:B------:R-:W-:-:S04]  /*0e90*/  FFMA R10, R9, R10, 0.0096188392490148544312 ;  /* 0x3c1d9856090a7423 */ /* 0x000fc8000000000a */
[----:B------:R-:W-:-:S04]  /*0ea0*/  FFMA R10, R9, R10, 0.055503588169813156128 ;  /* 0x3d6357bb090a7423 */ /* 0x000fc8000000000a */
[----:B------:R-:W-:-:S04]  /*0eb0*/  FFMA R10, R9, R10, 0.24022644758224487305 ;  /* 0x3e75fdec090a7423 */ /* 0x000fc8000000000a */
[----:B------:R-:W-:Y:S01]  /*0ec0*/  FFMA R12, R9, R10, 0.69314718246459960938 ;  /* 0x3f317218090c7423 */ /* 0x000fe2000000000a */
[----:B------:R-:W-:Y:S02]  /*0ed0*/  SEL R10, RZ, 0x83000000, P2 ;  /* 0x83000000ff0a7807 */ /* 0x000fe40001000000 */
[----:B------:R-:W-:Y:S01]  /*0ee0*/  FSETP.GEU.AND P2, PT, R15, RZ, PT ;  /* 0x000000ff0f00720b */ /* 0x000fe20003f4e000 */
[----:B------:R-:W-:Y:S01]  /*0ef0*/  FFMA R12, R9, R12, 1 ;  /* 0x3f800000090c7423 */ /* 0x000fe2000000000c */
[----:B------:R-:W-:Y:S02]  /*0f00*/  IADD3 R9, PT, PT, R10, 0x7f000000, RZ ;  /* 0x7f0000000a097810 */ /* 0x000fe40007ffe0ff */
[----:B-1----:R-:W-:Y:S02]  /*0f10*/  LEA R13, R13, -R10, 0x17 ;  /* 0x8000000a0d0d7211 */ /* 0x002fe400078eb8ff */
[----:B------:R-:W-:Y:S01]  /*0f20*/  FSEL R10, RZ, +INF , !P2 ;  /* 0x7f800000ff0a7808 */ /* 0x000fe20005000000 */
[----:B------:R-:W-:-:S04]  /*0f30*/  FMUL R12, R9, R12 ;  /* 0x0000000c090c7220 */ /* 0x000fc80000400000 */
[----:B------:R-:W-:Y:S01]  /*0f40*/  @!P3 FMUL R10, R13, R12 ;  /* 0x0000000c0d0ab220 */ /* 0x000fe20000400000 */
[----:B------:R-:W-:-:S07]  /*0f50*/  @!P1 IMAD.MOV.U32 R10, RZ, RZ, R3 ;  /* 0x000000ffff0a9224 */ /* 0x000fce00078e0003 */
.L_x_11:
[----:B------:R-:W-:Y:S05]  /*0f60*/  BSYNC.RECONVERGENT B0 ;  /* 0x0000000000007941 */ /* 0x000fea0003800200 */
.L_x_10:
[----:B------:R-:W-:Y:S01]  /*0f70*/  BSSY.RECONVERGENT B0, `(.L_x_12) ;  /* 0x0000049000007945 */ /* 0x000fe20003800200 */
[----:B------:R-:W-:-:S03]  /*0f80*/  MOV R12, 0x3f800000 ;  /* 0x3f800000000c7802 */ /* 0x000fc60000000f00 */
        /* <DEDUP_REMOVED lines=8> */
[----:B------:R-:W-:-:S04]  /*1010*/  FSEL R12, R12, |R5|, !P0 ;  /* 0x400000050c0c7208 */ /* 0x000fc80004000000 */
[----:B------:R-:W-:-:S04]  /*1020*/  IADD3 R3, PT, PT, R12, -0x3f3504f3, RZ ;  /* 0xc0cafb0d0c037810 */ /* 0x000fc80007ffe0ff */
[----:B------:R-:W-:-:S04]  /*1030*/  LOP3.LUT R3, R3, 0xff800000, RZ, 0xc0, !PT ;  /* 0xff80000003037812 */ /* 0x000fc800078ec0ff */
[----:B------:R-:W-:Y:S01]  /*1040*/  I2FP.F32.S32 R9, R3 ;  /* 0x0000000300097245 */ /* 0x000fe20000201400 */
[----:B------:R-:W-:-:S04]  /*1050*/  IMAD.IADD R12, R12, 0x1, -R3 ;  /* 0x000000010c0c7824 */ /* 0x000fc800078e0a03 */
[C---:B------:R-:W-:Y:S01]  /*1060*/  FADD R13, R12.reuse, 1 ;  /* 0x3f8000000c0d7421 */ /* 0x040fe20000000000 */
[----:B------:R-:W-:Y:S01]  /*1070*/  FADD R14, R12, -1 ;  /* 0xbf8000000c0e7421 */ /* 0x000fe20000000000 */
[----:B------:R-:W-:Y:S02]  /*1080*/  FSEL R12, RZ, -24, P0 ;  /* 0xc1c00000ff0c7808 */ /* 0x000fe40000000000 */
[----:B------:R-:W-:Y:S01]  /*1090*/  FSETP.NEU.AND P0, PT, |R5|, +INF , PT ;  /* 0x7f8000000500780b */ /* 0x000fe20003f0d200 */
[----:B------:R-:W-:Y:S01]  /*10a0*/  FADD R16, R14, R14 ;  /* 0x0000000e0e107221 */ /* 0x000fe20000000000 */
[----:B------:R-:W0:Y:S01]  /*10b0*/  MUFU.RCP R13, R13 ;  /* 0x0000000d000d7308 */ /* 0x000e220000001000 */
[----:B------:R-:W-:Y:S01]  /*10c0*/  FFMA R12, R9, 1.1920928955078125e-07, R12 ;  /* 0x34000000090c7823 */ /* 0x000fe2000000000c */
[----:B------:R-:W-:-:S04]  /*10d0*/  FSETP.NEU.AND P0, PT, R5, RZ, P0 ;  /* 0x000000ff0500720b */ /* 0x000fc8000070d000 */
[----:B------:R-:W-:Y:S02]  /*10e0*/  FSETP.GEU.OR P3, PT, R0, RZ, P0 ;  /* 0x000000ff0000720b */ /* 0x000fe4000076e400 */
[----:B------:R-:W-:-:S07]  /*10f0*/  FSETP.NEU.AND P4, PT, |R6|, 1, !P0 ;  /* 0x3f8000000600780b */ /* 0x000fce000478d200 */
[----:B------:R-:W-:Y:S01]  /*1100*/  @!P0 FADD R5, R5, R5 ;  /* 0x0000000505058221 */ /* 0x000fe20000000000 */
[----:B0-----:R-:W-:-:S04]  /*1110*/  FMUL R3, R13, R16 ;  /* 0x000000100d037220 */ /* 0x001fc80000400000 */
[----:B------:R-:W-:Y:S01]  /*1120*/  @!P3 LOP3.LUT R5, R5, 0x7f800000, RZ, 0x3c, !PT ;  /* 0x7f8000000505b812 */ /* 0x000fe200078e3cff */
[----:B------:R-:W-:Y:S01]  /*1130*/  FADD R16, R14, -R3 ;  /* 0x800000030e107221 */ /* 0x000fe20000000000 */
[CC--:B------:R-:W-:Y:S01]  /*1140*/  FMUL R15, R3.reuse, R3.reuse ;  /* 0x00000003030f7220 */ /* 0x0c0fe20000400000 */
[----:B------:R-:W-:Y:S01]  /*1150*/  FFMA R9, R3, 1.4426950216293334961, R12 ;  /* 0x3fb8aa3b03097823 */ /* 0x000fe2000000000c */
[----:B------:R-:W-:Y:S01]  /*1160*/  @P4 LOP3.LUT R5, R5, 0x7fffffff, RZ, 0xc0, !PT ;  /* 0x7fffffff05054812 */ /* 0x000fe200078ec0ff */
        /* <DEDUP_REMOVED lines=13> */
[----:B------:R-:W-:-:S03]  /*1240*/  MOV R14, 0x391fcb8e ;  /* 0x391fcb8e000e7802 */ /* 0x000fc60000000f00 */
        /* <DEDUP_REMOVED lines=16> */
[----:B-1----:R-:W-:Y:S02]  /*1350*/  LEA R9, R9, -R0, 0x17 ;  /* 0x8000000009097211 */ /* 0x002fe400078eb8ff */
[----:B------:R-:W-:Y:S01]  /*1360*/  FSEL R12, RZ, +INF , !P1 ;  /* 0x7f800000ff0c7808 */ /* 0x000fe20004800000 */
[----:B------:R-:W-:-:S04]  /*1370*/  FFMA R14, R3, R14, 0.0096188392490148544312 ;  /* 0x3c1d9856030e7423 */ /* 0x000fc8000000000e */
[----:B------:R-:W-:-:S04]  /*1380*/  FFMA R14, R3, R14, 0.055503588169813156128 ;  /* 0x3d6357bb030e7423 */ /* 0x000fc8000000000e */
[----:B------:R-:W-:-:S04]  /*1390*/  FFMA R14, R3, R14, 0.24022644758224487305 ;  /* 0x3e75fdec030e7423 */ /* 0x000fc8000000000e */
[----:B------:R-:W-:-:S04]  /*13a0*/  FFMA R14, R3, R14, 0.69314718246459960938 ;  /* 0x3f317218030e7423 */ /* 0x000fc8000000000e */
[----:B------:R-:W-:Y:S01]  /*13b0*/  FFMA R14, R3, R14, 1 ;  /* 0x3f800000030e7423 */ /* 0x000fe2000000000e */
[----:B------:R-:W-:-:S04]  /*13c0*/  VIADD R3, R0, 0x7f000000 ;  /* 0x7f00000000037836 */ /* 0x000fc80000000000 */
[----:B------:R-:W-:-:S04]  /*13d0*/  FMUL R14, R3, R14 ;  /* 0x0000000e030e7220 */ /* 0x000fc80000400000 */
[----:B------:R-:W-:Y:S01]  /*13e0*/  @!P2 FMUL R12, R9, R14 ;  /* 0x0000000e090ca220 */ /* 0x000fe20000400000 */
[----:B------:R-:W-:-:S07]  /*13f0*/  @!P0 MOV R12, R5 ;  /* 0x00000005000c8202 */ /* 0x000fce0000000f00 */
.L_x_13:
[----:B------:R-:W-:Y:S05]  /*1400*/  BSYNC.RECONVERGENT B0 ;  /* 0x0000000000007941 */ /* 0x000fea0003800200 */
.L_x_12:
[----:B-----5:R-:W-:Y:S01]  /*1410*/  I2FP.F32.U32 R4, R4 ;  /* 0x0000000400047245 */ /* 0x020fe20000201000 */
[-C--:B------:R-:W-:Y:S01]  /*1420*/  FFMA R8, R8, R7.reuse, 0.5 ;  /* 0x3f00000008087423 */ /* 0x080fe20000000007 */
[-C--:B------:R-:W-:Y:S01]  /*1430*/  FFMA R10, R10, R7.reuse, 0.5 ;  /* 0x3f0000000a0a7423 */ /* 0x080fe20000000007 */
[----:B------:R-:W-:Y:S01]  /*1440*/  FFMA R12, R12, R7, 0.5 ;  /* 0x3f0000000c0c7423 */ /* 0x000fe20000000007 */
[----:B------:R-:W0:Y:S01]  /*1450*/  LDCU.64 UR6, c[0x0][0x388] ;  /* 0x00007100ff0677ac */ /* 0x000e220008000a00 */
[----:B------:R-:W-:Y:S01]  /*1460*/  FADD R4, R4, 0.5 ;  /* 0x3f00000004047421 */ /* 0x000fe20000000000 */
[----:B------:R-:W-:Y:S02]  /*1470*/  FMNMX R8, RZ, R8, !PT ;  /* 0x00000008ff087209 */ /* 0x000fe40007800000 */
[----:B------:R-:W-:Y:S02]  /*1480*/  FMNMX R10, RZ, R10, !PT ;  /* 0x0000000aff0a7209 */ /* 0x000fe40007800000 */
[----:B------:R-:W-:-:S02]  /*1490*/  FMNMX R12, RZ, R12, !PT ;  /* 0x0000000cff0c7209 */ /* 0x000fc40007800000 */
[----:B------:R-:W-:Y:S02]  /*14a0*/  FMNMX R4, RZ, R4, !PT ;  /* 0x00000004ff047209 */ /* 0x000fe40007800000 */
[----:B------:R-:W-:Y:S02]  /*14b0*/  FMNMX R8, R8, 255, PT ;  /* 0x437f000008087809 */ /* 0x000fe40003800000 */
[----:B------:R-:W-:Y:S02]  /*14c0*/  FMNMX R10, R10, 255, PT ;  /* 0x437f00000a0a7809 */ /* 0x000fe40003800000 */
[----:B------:R-:W-:Y:S01]  /*14d0*/  FMNMX R12, R12, 255, PT ;  /* 0x437f00000c0c7809 */ /* 0x000fe20003800000 */
[----:B------:R-:W1:Y:S01]  /*14e0*/  F2I.U32.TRUNC.NTZ R5, R8 ;  /* 0x0000000800057305 */ /* 0x000e62000020f000 */
[----:B------:R-:W-:Y:S02]  /*14f0*/  FMNMX R4, R4, 255, PT ;  /* 0x437f000004047809 */ /* 0x000fe40003800000 */
[----:B0-----:R-:W-:-:S04]  /*1500*/  IADD3 R2, P0, PT, R2, UR6, RZ ;  /* 0x0000000602027c10 */ /* 0x001fc8000ff1e0ff */
[----:B------:R-:W-:Y:S01]  /*1510*/  IADD3.X R3, PT, PT, R11, UR7, RZ, P0, !PT ;  /* 0x000000070b037c10 */ /* 0x000fe200087fe4ff */
[----:B------:R-:W0:Y:S04]  /*1520*/  F2I.U32.TRUNC.NTZ R7, R10 ;  /* 0x0000000a00077305 */ /* 0x000e28000020f000 */
[----:B-1----:R-:W-:Y:S04]  /*1530*/  STG.E.U8 desc[UR4][R2.64], R5 ;  /* 0x0000000502007986 */ /* 0x002fe8000c101104 */
[----:B------:R-:W1:Y:S01]  /*1540*/  F2I.U32.TRUNC.NTZ R9, R12 ;  /* 0x0000000c00097305 */ /* 0x000e62000020f000 */
[----:B0-----:R-:W-:Y:S07]  /*1550*/  STG.E.U8 desc[UR4][R2.64+0x1], R7 ;  /* 0x0000010702007986 */ /* 0x001fee000c101104 */
[----:B------:R-:W0:Y:S01]  /*1560*/  F2I.U32.TRUNC.NTZ R13, R4 ;  /* 0x00000004000d7305 */ /* 0x000e22000020f000 */
[----:B-1----:R-:W-:Y:S04]  /*1570*/  STG.E.U8 desc[UR4][R2.64+0x2], R9 ;  /* 0x0000020902007986 */ /* 0x002fe8000c101104 */
[----:B0-----:R-:W-:Y:S01]  /*1580*/  STG.E.U8 desc[UR4][R2.64+0x3], R13 ;  /* 0x0000030d02007986 */ /* 0x001fe2000c101104 */
[----:B------:R-:W-:Y:S05]  /*1590*/  EXIT ;  /* 0x000000000000794d */ /* 0x000fea0003800000 */
        .weak           $__internal_0_$__cuda_sm20_rcp_rn_f32_slowpath
        .type           $__internal_0_$__cuda_sm20_rcp_rn_f32_slowpath,@function
        .size           $__internal_0_$__cuda_sm20_rcp_rn_f32_slowpath,($__internal_1_$__cuda_sm3x_div_rn_noftz_f32_slowpath - $__internal_0_$__cuda_sm20_rcp_rn_f32_slowpath)
$__internal_0_$__cuda_sm20_rcp_rn_f32_slowpath:
[----:B------:R-:W0:Y:S02]  /*15a0*/  LDC R0, c[0x0][0x39c] ;  /* 0x0000e700ff007b82 */ /* 0x000e240000000800 */
[----:B0-----:R-:W-:-:S05]  /*15b0*/  IMAD.SHL.U32 R9, R0, 0x2, RZ ;  /* 0x0000000200097824 */ /* 0x001fca00078e00ff */
[----:B------:R-:W-:-:S04]  /*15c0*/  SHF.R.U32.HI R8, RZ, 0x18, R9 ;  /* 0x00000018ff087819 */ /* 0x000fc80000011609 */
[----:B------:R-:W-:-:S13]  /*15d0*/  ISETP.NE.U32.AND P0, PT, R8, RZ, PT ;  /* 0x000000ff0800720c */ /* 0x000fda0003f05070 */
[----:B------:R-:W-:Y:S05]  /*15e0*/  @P0 BRA `(.L_x_14) ;  /* 0x0000000000280947 */ /* 0x000fea0003800000 */
[----:B------:R-:W-:-:S13]  /*15f0*/  ISETP.NE.AND P0, PT, R9, RZ, PT ;  /* 0x000000ff0900720c */ /* 0x000fda0003f05270 */
[----:B------:R0:W1:Y:S01]  /*1600*/  @!P0 MUFU.RCP R8, R0 ;  /* 0x0000000000088308 */ /* 0x0000620000001000 */
[----:B------:R-:W-:Y:S05]  /*1610*/  @!P0 BRA `(.L_x_15) ;  /* 0x0000000000a48947 */ /* 0x000fea0003800000 */
[----:B------:R-:W-:-:S04]  /*1620*/  FFMA R9, R0, 1.84467440737095516160e+19, RZ ;  /* 0x5f80000000097823 */ /* 0x000fc800000000ff */
[----:B0-----:R-:W1:Y:S02]  /*1630*/  MUFU.RCP R0, R9 ;  /* 0x0000000900007308 */ /* 0x001e640000001000 */
[----:B-1----:R-:W-:-:S04]  /*1640*/  FFMA R8, R9, R0, -1 ;  /* 0xbf80000009087423 */ /* 0x002fc80000000000 */
[----:B------:R-:W-:-:S04]  /*1650*/  FADD.FTZ R13, -R8, -RZ ;  /* 0x800000ff080d7221 */ /* 0x000fc80000010100 */
[----:B------:R-:W-:-:S04]  /*1660*/  FFMA R0, R0, R13, R0 ;  /* 0x0000000d00007223 */ /* 0x000fc80000000000 */
[----:B------:R-:W-:Y:S01]  /*1670*/  FFMA R8, R0, 1.84467440737095516160e+19, RZ ;  /* 0x5f80000000087823 */ /* 0x000fe200000000ff */
[----:B------:R-:W-:Y:S06]  /*1680*/  BRA `(.L_x_15) ;  /* 0x0000000000887947 */ /* 0x000fec0003800000 */
.L_x_14:
[----:B------:R-:W-:-:S04]  /*1690*/  IADD3 R9, PT, PT, R8, -0xfd, RZ ;  /* 0xffffff0308097810 */ /* 0x000fc80007ffe0ff */
[----:B------:R-:W-:-:S13]  /*16a0*/  ISETP.GT.U32.AND P0, PT, R9, 0x1, PT ;  /* 0x000000010900780c */ /* 0x000fda0003f04070 */
[----:B------:R-:W-:Y:S05]  /*16b0*/  @P0 BRA `(.L_x_16) ;  /* 0x0000000000780947 */ /* 0x000fea0003800000 */
[----:B------:R-:W-:Y:S01]  /*16c0*/  LOP3.LUT R10, R0, 0x7fffff, RZ, 0xc0, !PT ;  /* 0x007fffff000a7812 */ /* 0x000fe200078ec0ff */
[----:B------:R-:W-:-:S03]  /*16d0*/  HFMA2 R16, -RZ, RZ, 0, 1.78813934326171875e-07 ;  /* 0x00000003ff107431 */ /* 0x000fc600000001ff */
[----:B------:R-:W-:-:S04]  /*16e0*/  LOP3.LUT R10, R10, 0x3f800000, RZ, 0xfc, !PT ;  /* 0x3f8000000a0a7812 */ /* 0x000fc800078efcff */
[----:B------:R-:W0:Y:S01]  /*16f0*/  MUFU.RCP R13, R10 ;  /* 0x0000000a000d7308 */ /* 0x000e220000001000 */
[----:B------:R-:W-:Y:S01]  /*1700*/  SHF.L.U32 R15, R16, R9, RZ ;  /* 0x00000009100f7219 */ /* 0x000fe200000006ff */
[----:B0-----:R-:W-:-:S04]  /*1710*/  FFMA R12, R10, R13, -1 ;  /* 0xbf8000000a0c7423 */ /* 0x001fc8000000000d */
[----:B------:R-:W-:-:S04]  /*1720*/  FADD.FTZ R12, -R12, -RZ ;  /* 0x800000ff0c0c7221 */ /* 0x000fc80000010100 */
[CCC-:B------:R-:W-:Y:S01]  /*1730*/  FFMA.RM R14, R13.reuse, R12.reuse, R13.reuse ;  /* 0x0000000c0d0e7223 */ /* 0x1c0fe2000000400d */
[----:B------:R-:W-:-:S04]  /*1740*/  FFMA.RP R13, R13, R12, R13 ;  /* 0x0000000c0d0d7223 */ /* 0x000fc8000000800d */
[C---:B------:R-:W-:Y:S02]  /*1750*/  LOP3.LUT R12, R14.reuse, 0x7fffff, RZ, 0xc0, !PT ;  /* 0x007fffff0e0c7812 */ /* 0x040fe400078ec0ff */
[----:B------:R-:W-:Y:S02]  /*1760*/  FSETP.NEU.FTZ.AND P0, PT, R14, R13, PT ;  /* 0x0000000d0e00720b */ /* 0x000fe40003f1d000 */
[----:B------:R-:W-:Y:S02]  /*1770*/  LOP3.LUT R12, R12, 0x800000, RZ, 0xfc, !PT ;  /* 0x008000000c0c7812 */ /* 0x000fe400078efcff */
[----:B------:R-:W-:Y:S02]  /*1780*/  SEL R13, RZ, 0xffffffff, !P0 ;  /* 0xffffffffff0d7807 */ /* 0x000fe40004000000 */
[----:B------:R-:W-:-:S03]  /*1790*/  LOP3.LUT R10, R15, R12, RZ, 0xc0, !PT ;  /* 0x0000000c0f0a7212 */ /* 0x000fc600078ec0ff */
[----:B------:R-:W-:Y:S01]  /*17a0*/  IMAD.MOV R13, RZ, RZ, -R13 ;  /* 0x000000ffff0d7224 */ /* 0x000fe200078e0a0d */
[----:B------:R-:W-:-:S04]  /*17b0*/  SHF.R.U32.HI R10, RZ, R9, R10 ;  /* 0x00000009ff0a7219 */ /* 0x000fc8000001160a */
[----:B------:R-:W-:Y:S02]  /*17c0*/  LOP3.LUT P1, RZ, R13, R9, R12, 0xf8, !PT ;  /* 0x000000090dff7212 */ /* 0x000fe4000782f80c */
[C---:B------:R-:W-:Y:S02]  /*17d0*/  LOP3.LUT P0, RZ, R10.reuse, 0x1, RZ, 0xc0, !PT ;  /* 0x000000010aff7812 */ /* 0x040fe4000780c0ff */
[----:B------:R-:W-:-:S04]  /*17e0*/  LOP3.LUT P2, RZ, R10, 0x2, RZ, 0xc0, !PT ;  /* 0x000000020aff7812 */ /* 0x000fc8000784c0ff */
[----:B------:R-:W-:Y:S02]  /*17f0*/  PLOP3.LUT P0, PT, P0, P1, P2, 0xe0, 0x0 ;  /* 0x000000000000781c */ /* 0x000fe40000703c20 */
[----:B------:R-:W-:Y:S02]  /*1800*/  LOP3.LUT P1, RZ, R0, 0x7fffff, RZ, 0xc0, !PT ;  /* 0x007fffff00ff7812 */ /* 0x000fe4000782c0ff */
[----:B------:R-:W-:-:S04]  /*1810*/  SEL R9, RZ, 0x1, !P0 ;  /* 0x00000001ff097807 */ /* 0x000fc80004000000 */
[----:B------:R-:W-:-:S04]  /*1820*/  IADD3 R9, PT, PT, -R9, RZ, RZ ;  /* 0x000000ff09097210 */ /* 0x000fc80007ffe1ff */
[----:B------:R-:W-:Y:S02]  /*1830*/  ISETP.GE.AND P0, PT, R9, RZ, PT ;  /* 0x000000ff0900720c */ /* 0x000fe40003f06270 */
[----:B------:R-:W-:-:S04]  /*1840*/  IADD3 R9, PT, PT, R8, -0xfc, RZ ;  /* 0xffffff0408097810 */ /* 0x000fc80007ffe0ff */
[----:B------:R-:W-:-:S07]  /*1850*/  SHF.R.U32.HI R9, RZ, R9, R12 ;  /* 0x00000009ff097219 */ /* 0x000fce000001160c */
[----:B------:R-:W-:-:S05]  /*1860*/  @!P0 VIADD R9, R9, 0x1 ;  /* 0x0000000109098836 */ /* 0x000fca0000000000 */
[----:B------:R-:W-:-:S04]  /*1870*/  @!P1 SHF.L.U32 R9, R9, 0x1, RZ ;  /* 0x0000000109099819 */ /* 0x000fc800000006ff */
[----:B------:R-:W-:Y:S01]  /*1880*/  LOP3.LUT R8, R9, 0x80000000, R0, 0xf8, !PT ;  /* 0x8000000009087812 */ /* 0x000fe200078ef800 */
[----:B------:R-:W-:Y:S06]  /*1890*/  BRA `(.L_x_15) ;  /* 0x0000000000047947 */ /* 0x000fec0003800000 */
.L_x_16:
[----:B------:R2:W3:Y:S02]  /*18a0*/  MUFU.RCP R8, R0 ;  /* 0x0000000000087308 */ /* 0x0004e40000001000 */
.L_x_15:
[----:B0123--:R-:W-:Y:S01]  /*18b0*/  MOV R0, R8 ;  /* 0x0000000800007202 */ /* 0x00ffe20000000f00 */
[----:B------:R-:W-:Y:S01]  /*18c0*/  IMAD.MOV.U32 R8, RZ, RZ, R6 ;  /* 0x000000ffff087224 */ /* 0x000fe200078e0006 */
[----:B------:R-:W-:-:S04]  /*18d0*/  MOV R9, 0x0 ;  /* 0x0000000000097802 */ /* 0x000fc80000000f00 */
[----:B------:R-:W-:Y:S05]  /*18e0*/  RET.REL.NODEC R8 `(exposure_adjust) ;  /* 0xffffffe408c47950 */ /* 0x000fea0003c3ffff */
        .weak           $__internal_1_$__cuda_sm3x_div_rn_noftz_f32_slowpath
        .type           $__internal_1_$__cuda_sm3x_div_rn_noftz_f32_slowpath,@function
        .size           $__internal_1_$__cuda_sm3x_div_rn_noftz_f32_slowpath,(.L_x_30 - $__internal_1_$__cuda_sm3x_div_rn_noftz_f32_slowpath)
$__internal_1_$__cuda_sm3x_div_rn_noftz_f32_slowpath:
[----:B------:R-:W-:Y:S01]  /*18f0*/  SHF.R.U32.HI R12, RZ, 0x17, R6 ;  /* 0x00000017ff0c7819 */ /* 0x000fe20000011606 */
[----:B------:R-:W-:Y:S01]  /*1900*/  BSSY.RECONVERGENT B1, `(.L_x_17) ;  /* 0x0000064000017945 */ /* 0x000fe20003800200 */
[----:B------:R-:W-:Y:S02]  /*1910*/  SHF.R.U32.HI R0, RZ, 0x17, R3 ;  /* 0x00000017ff007819 */ /* 0x000fe40000011603 */
[----:B------:R-:W-:Y:S02]  /*1920*/  LOP3.LUT R12, R12, 0xff, RZ, 0xc0, !PT ;  /* 0x000000ff0c0c7812 */ /* 0x000fe400078ec0ff */
[----:B------:R-:W-:Y:S02]  /*1930*/  LOP3.LUT R16, R0, 0xff, RZ, 0xc0, !PT ;  /* 0x000000ff00107812 */ /* 0x000fe400078ec0ff */
[----:B------:R-:W-:Y:S02]  /*1940*/  IADD3 R13, PT, PT, R12, -0x1, RZ ;  /* 0xffffffff0c0d7810 */ /* 0x000fe40007ffe0ff */
[----:B------:R-:W-:Y:S01]  /*1950*/  MOV R14, 0x437f0000 ;  /* 0x437f0000000e7802 */ /* 0x000fe20000000f00 */
[----:B------:R-:W-:Y:S01]  /*1960*/  VIADD R15, R16, 0xffffffff ;  /* 0xffffffff100f7836 */ /* 0x000fe20000000000 */
[----:B------:R-:W-:-:S04]  /*1970*/  ISETP.GT.U32.AND P0, PT, R13, 0xfd, PT ;  /* 0x000000fd0d00780c */ /* 0x000fc80003f04070 */
[----:B------:R-:W-:-:S13]  /*1980*/  ISETP.GT.U32.OR P0, PT, R15, 0xfd, P0 ;  /* 0x000000fd0f00780c */ /* 0x000fda0000704470 */
[----:B------:R-:W-:Y:S01]  /*1990*/  @!P0 MOV R9, RZ ;  /* 0x000000ff00098202 */ /* 0x000fe20000000f00 */
[----:B------:R-:W-:Y:S06]  /*19a0*/  @!P0 BRA `(.L_x_18) ;  /* 0x0000000000608947 */ /* 0x000fec0003800000 */
[----:B------:R-:W-:Y:S01]  /*19b0*/  IMAD.MOV.U32 R0, RZ, RZ, 0x437f0000 ;  /* 0x437f0000ff007424 */ /* 0x000fe200078e00ff */
[----:B------:R-:W-:-:S04]  /*19c0*/  FSETP.GTU.FTZ.AND P0, PT, |R3|, +INF , PT ;  /* 0x7f8000000300780b */ /* 0x000fc80003f1c200 */
[----:B------:R-:W-:-:S04]  /*19d0*/  FSETP.GTU.FTZ.AND P1, PT, |R0|, +INF , PT ;  /* 0x7f8000000000780b */ /* 0x000fc80003f3c200 */
[----:B------:R-:W-:-:S13]  /*19e0*/  PLOP3.LUT P0, PT, P0, P1, PT, 0xf8, 0x8f ;  /* 0x00000000008f781c */ /* 0x000fda0000703f70 */
[----:B------:R-:W-:Y:S05]  /*19f0*/  @P0 BRA `(.L_x_19) ;  /* 0x00000004004c0947 */ /* 0x000fea0003800000 */
[----:B------:R-:W-:-:S13]  /*1a00*/  LOP3.LUT P0, RZ, R14, 0x7fffffff, R3, 0xc8, !PT ;  /* 0x7fffffff0eff7812 */ /* 0x000fda000780c803 */
[----:B------:R-:W-:Y:S05]  /*1a10*/  @!P0 BRA `(.L_x_20) ;  /* 0x00000004003c8947 */ /* 0x000fea0003800000 */
[C---:B------:R-:W-:Y:S02]  /*1a20*/  FSETP.NEU.FTZ.AND P1, PT, |R3|.reuse, +INF , PT ;  /* 0x7f8000000300780b */ /* 0x040fe40003f3d200 */
[----:B------:R-:W-:Y:S02]  /*1a30*/  FSETP.NEU.FTZ.AND P0, PT, |R0|, +INF , PT ;  /* 0x7f8000000000780b */ /* 0x000fe40003f1d200 */
[----:B------:R-:W-:-:S11]  /*1a40*/  FSETP.NEU.FTZ.AND P2, PT, |R3|, +INF , PT ;  /* 0x7f8000000300780b */ /* 0x000fd60003f5d200 */
[----:B------:R-:W-:Y:S05]  /*1a50*/  @!P0 BRA !P1, `(.L_x_20) ;  /* 0x00000004002c8947 */ /* 0x000fea0004800000 */
[----:B------:R-:W-:-:S04]  /*1a60*/  LOP3.LUT P1, RZ, R3, 0x7fffffff, RZ, 0xc0, !PT ;  /* 0x7fffffff03ff7812 */ /* 0x000fc8000782c0ff */
[----:B------:R-:W-:-:S13]  /*1a70*/  PLOP3.LUT P0, PT, P0, P1, PT, 0x2f, 0xf2 ;  /* 0x0000000000f2781c */ /* 0x000fda0000702577 */
[----:B------:R-:W-:Y:S05]  /*1a80*/  @P0 BRA `(.L_x_21) ;  /* 0x0000000400180947 */ /* 0x000fea0003800000 */
[----:B------:R-:W-:-:S04]  /*1a90*/  LOP3.LUT P0, RZ, R14, 0x7fffffff, RZ, 0xc0, !PT ;  /* 0x7fffffff0eff7812 */ /* 0x000fc8000780c0ff */
[----:B------:R-:W-:-:S13]  /*1aa0*/  PLOP3.LUT P0, PT, P2, P0, PT, 0x2f, 0xf2 ;  /* 0x0000000000f2781c */ /* 0x000fda0001700577 */
[----:B------:R-:W-:Y:S05]  /*1ab0*/  @P0 BRA `(.L_x_22) ;  /* 0x0000000400000947 */ /* 0x000fea0003800000 */
[----:B------:R-:W-:Y:S02]  /*1ac0*/  ISETP.GE.AND P0, PT, R15, RZ, PT ;  /* 0x000000ff0f00720c */ /* 0x000fe40003f06270 */
[----:B------:R-:W-:-:S11]  /*1ad0*/  ISETP.GE.AND P1, PT, R13, RZ, PT ;  /* 0x000000ff0d00720c */ /* 0x000fd60003f26270 */
[----:B------:R-:W-:Y:S01]  /*1ae0*/  @P0 MOV R9, RZ ;  /* 0x000000ff00090202 */ /* 0x000fe20000000f00 */
[----:B------:R-:W-:Y:S01]  /*1af0*/  @!P0 FFMA R3, R3, 1.84467440737095516160e+19, RZ ;  /* 0x5f80000003038823 */ /* 0x000fe200000000ff */
[----:B------:R-:W-:Y:S01]  /*1b00*/  @!P0 MOV R9, 0xffffffc0 ;  /* 0xffffffc000098802 */ /* 0x000fe20000000f00 */
[----:B------:R-:W-:-:S04]  /*1b10*/  @!P1 FFMA R14, R0, 1.84467440737095516160e+19, RZ ;  /* 0x5f800000000e9823 */ /* 0x000fc800000000ff */
[----:B------:R-:W-:-:S07]  /*1b20*/  @!P1 VIADD R9, R9, 0x40 ;  /* 0x0000004009099836 */ /* 0x000fce0000000000 */
.L_x_18:
[----:B------:R-:W-:Y:S01]  /*1b30*/  LEA R13, R12, 0xc0800000, 0x17 ;  /* 0xc08000000c0d7811 */ /* 0x000fe200078eb8ff */
[----:B------:R-:W-:Y:S03]  /*1b40*/  BSSY.RECONVERGENT B2, `(.L_x_23) ;  /* 0x0000036000027945 */ /* 0x000fe60003800200 */
[----:B------:R-:W-:Y:S02]  /*1b50*/  IADD3 R14, PT, PT, -R13, R14, RZ ;  /* 0x0000000e0d0e7210 */ /* 0x000fe40007ffe1ff */
[----:B------:R-:W-:Y:S02]  /*1b60*/  IADD3 R13, PT, PT, R16, -0x7f, RZ ;  /* 0xffffff81100d7810 */ /* 0x000fe40007ffe0ff */
[----:B------:R-:W0:Y:S01]  /*1b70*/  MUFU.RCP R15, R14 ;  /* 0x0000000e000f7308 */ /* 0x000e220000001000 */
[----:B------:R-:W-:Y:S01]  /*1b80*/  FADD.FTZ R17, -R14, -RZ ;  /* 0x800000ff0e117221 */ /* 0x000fe20000010100 */
[C---:B------:R-:W-:Y:S01]  /*1b90*/  IADD3 R12, PT, PT, R13.reuse, 0x7f, -R12 ;  /* 0x0000007f0d0c7810 */ /* 0x040fe20007ffe80c */
[----:B------:R-:W-:-:S04]  /*1ba0*/  IMAD R0, R13, -0x800000, R3 ;  /* 0xff8000000d007824 */ /* 0x000fc800078e0203 */
[----:B------:R-:W-:Y:S02]  /*1bb0*/  IMAD.IADD R12, R12, 0x1, R9 ;  /* 0x000000010c0c7824 */ /* 0x000fe400078e0209 */
[----:B0-----:R-:W-:-:S04]  /*1bc0*/  FFMA R16, R15, R17, 1 ;  /* 0x3f8000000f107423 */ /* 0x001fc80000000011 */
[----:B------:R-:W-:-:S04]  /*1bd0*/  FFMA R18, R15, R16, R15 ;  /* 0x000000100f127223 */ /* 0x000fc8000000000f */
[----:B------:R-:W-:-:S04]  /*1be0*/  FFMA R3, R0, R18, RZ ;  /* 0x0000001200037223 */ /* 0x000fc800000000ff */
[----:B------:R-:W-:-:S04]  /*1bf0*/  FFMA R16, R17, R3, R0 ;  /* 0x0000000311107223 */ /* 0x000fc80000000000 */
[----:B------:R-:W-:-:S04]  /*1c00*/  FFMA R15, R18, R16, R3 ;  /* 0x00000010120f7223 */ /* 0x000fc80000000003 */
[----:B------:R-:W-:-:S04]  /*1c10*/  FFMA R16, R17, R15, R0 ;  /* 0x0000000f11107223 */ /* 0x000fc80000000000 */
[----:B------:R-:W-:-:S05]  /*1c20*/  FFMA R0, R18, R16, R15 ;  /* 0x0000001012007223 */ /* 0x000fca000000000f */
[----:B------:R-:W-:-:S04]  /*1c30*/  SHF.R.U32.HI R3, RZ, 0x17, R0 ;  /* 0x00000017ff037819 */ /* 0x000fc80000011600 */
[----:B------:R-:W-:-:S04]  /*1c40*/  LOP3.LUT R3, R3, 0xff, RZ, 0xc0, !PT ;  /* 0x000000ff03037812 */ /* 0x000fc800078ec0ff */
[----:B------:R-:W-:-:S04]  /*1c50*/  IADD3 R13, PT, PT, R3, R12, RZ ;  /* 0x0000000c030d7210 */ /* 0x000fc80007ffe0ff */
[----:B------:R-:W-:-:S04]  /*1c60*/  IADD3 R3, PT, PT, R13, -0x1, RZ ;  /* 0xffffffff0d037810 */ /* 0x000fc80007ffe0ff */
[----:B------:R-:W-:-:S13]  /*1c70*/  ISETP.GE.U32.AND P0, PT, R3, 0xfe, PT ;  /* 0x000000fe0300780c */ /* 0x000fda0003f06070 */
[----:B------:R-:W-:Y:S05]  /*1c80*/  @!P0 BRA `(.L_x_24) ;  /* 0x0000000000808947 */ /* 0x000fea0003800000 */
[----:B------:R-:W-:-:S13]  /*1c90*/  ISETP.GT.AND P0, PT, R13, 0xfe, PT ;  /* 0x000000fe0d00780c */ /* 0x000fda0003f04270 */
[----:B------:R-:W-:Y:S05]  /*1ca0*/  @P0 BRA `(.L_x_25) ;  /* 0x00000000006c0947 */ /* 0x000fea0003800000 */
[----:B------:R-:W-:-:S13]  /*1cb0*/  ISETP.GE.AND P0, PT, R13, 0x1, PT ;  /* 0x000000010d00780c */ /* 0x000fda0003f06270 */
[----:B------:R-:W-:Y:S05]  /*1cc0*/  @P0 BRA `(.L_x_26) ;  /* 0x0000000000740947 */ /* 0x000fea0003800000 */
[----:B------:R-:W-:Y:S02]  /*1cd0*/  ISETP.GE.AND P0, PT, R13, -0x18, PT ;  /* 0xffffffe80d00780c */ /* 0x000fe40003f06270 */
[----:B------:R-:W-:-:S11]  /*1ce0*/  LOP3.LUT R0, R0, 0x80000000, RZ, 0xc0, !PT ;  /* 0x8000000000007812 */ /* 0x000fd600078ec0ff */
[----:B------:R-:W-:Y:S05]  /*1cf0*/  @!P0 BRA `(.L_x_26) ;  /* 0x0000000000688947 */ /* 0x000fea0003800000 */
[CCC-:B------:R-:W-:Y:S01]  /*1d00*/  FFMA.RZ R3, R18.reuse, R16.reuse, R15.reuse ;  /* 0x0000001012037223 */ /* 0x1c0fe2000000c00f */
[C---:B------:R-:W-:Y:S02]  /*1d10*/  VIADD R14, R13.reuse, 0x20 ;  /* 0x000000200d0e7836 */ /* 0x040fe40000000000 */
[CCC-:B------:R-:W-:Y:S01]  /*1d20*/  FFMA.RM R12, R18.reuse, R16.reuse, R15.reuse ;  /* 0x00000010120c7223 */ /* 0x1c0fe2000000400f */
[----:B------:R-:W-:Y:S02]  /*1d30*/  ISETP.NE.AND P2, PT, R13, RZ, PT ;  /* 0x000000ff0d00720c */ /* 0x000fe40003f45270 */
[----:B------:R-:W-:Y:S01]  /*1d40*/  LOP3.LUT R9, R3, 0x7fffff, RZ, 0xc0, !PT ;  /* 0x007fffff03097812 */ /* 0x000fe200078ec0ff */
[----:B------:R-:W-:Y:S01]  /*1d50*/  FFMA.RP R3, R18, R16, R15 ;  /* 0x0000001012037223 */ /* 0x000fe2000000800f */
[----:B------:R-:W-:Y:S02]  /*1d60*/  ISETP.NE.AND P1, PT, R13, RZ, PT ;  /* 0x000000ff0d00720c */ /* 0x000fe40003f25270 */
[----:B------:R-:W-:-:S02]  /*1d70*/  LOP3.LUT R9, R9, 0x800000, RZ, 0xfc, !PT ;  /* 0x0080000009097812 */ /* 0x000fc400078efcff */
[----:B------:R-:W-:Y:S02]  /*1d80*/  IADD3 R13, PT, PT, -R13, RZ, RZ ;  /* 0x000000ff0d0d7210 */ /* 0x000fe40007ffe1ff */
[----:B------:R-:W-:Y:S02]  /*1d90*/  SHF.L.U32 R14, R9, R14, RZ ;  /* 0x0000000e090e7219 */ /* 0x000fe400000006ff */
[----:B------:R-:W-:Y:S02]  /*1da0*/  FSETP.NEU.FTZ.AND P0, PT, R3, R12, PT ;  /* 0x0000000c0300720b */ /* 0x000fe40003f1d000 */
[----:B------:R-:W-:Y:S02]  /*1db0*/  SEL R12, R13, RZ, P2 ;  /* 0x000000ff0d0c7207 */ /* 0x000fe40001000000 */
[----:B------:R-:W-:Y:S02]  /*1dc0*/  ISETP.NE.AND P1, PT, R14, RZ, P1 ;  /* 0x000000ff0e00720c */ /* 0x000fe40000f25270 */
[----:B------:R-:W-:-:S02]  /*1dd0*/  SHF.R.U32.HI R12, RZ, R12, R9 ;  /* 0x0000000cff0c7219 */ /* 0x000fc40000011609 */
[----:B------:R-:W-:Y:S02]  /*1de0*/  PLOP3.LUT P0, PT, P0, P1, PT, 0xf8, 0x8f ;  /* 0x00000000008f781c */ /* 0x000fe40000703f70 */
[----:B------:R-:W-:Y:S02]  /*1df0*/  SHF.R.U32.HI R14, RZ, 0x1, R12 ;  /* 0x00000001ff0e7819 */ /* 0x000fe4000001160c */
[----:B------:R-:W-:-:S04]  /*1e00*/  SEL R3, RZ, 0x1, !P0 ;  /* 0x00000001ff037807 */ /* 0x000fc80004000000 */
[----:B------:R-:W-:-:S04]  /*1e10*/  LOP3.LUT R3, R3, 0x1, R14, 0xf8, !PT ;  /* 0x0000000103037812 */ /* 0x000fc800078ef80e */
[----:B------:R-:W-:-:S04]  /*1e20*/  LOP3.LUT R3, R3, R12, RZ, 0xc0, !PT ;  /* 0x0000000c03037212 */ /* 0x000fc800078ec0ff */
[----:B------:R-:W-:-:S04]  /*1e30*/  IADD3 R3, PT, PT, R14, R3, RZ ;  /* 0x000000030e037210 */ /* 0x000fc80007ffe0ff */
[----:B------:R-:W-:Y:S01]  /*1e40*/  LOP3.LUT R0, R3, R0, RZ, 0xfc, !PT ;  /* 0x0000000003007212 */ /* 0x000fe200078efcff */
[----:B------:R-:W-:Y:S06]  /*1e50*/  BRA `(.L_x_26) ;  /* 0x0000000000107947 */ /* 0x000fec0003800000 */
.L_x_25:
[----:B------:R-:W-:-:S04]  /*1e60*/  LOP3.LUT R0, R0, 0x80000000, RZ, 0xc0, !PT ;  /* 0x8000000000007812 */ /* 0x000fc800078ec0ff */
[----:B------:R-:W-:Y:S01]  /*1e70*/  LOP3.LUT R0, R0, 0x7f800000, RZ, 0xfc, !PT ;  /* 0x7f80000000007812 */ /* 0x000fe200078efcff */
[----:B------:R-:W-:Y:S06]  /*1e80*/  BRA `(.L_x_26) ;  /* 0x0000000000047947 */ /* 0x000fec0003800000 */
.L_x_24:
[----:B------:R-:W-:-:S07]  /*1e90*/  IMAD R0, R12, 0x800000, R0 ;  /* 0x008000000c007824 */ /* 0x000fce00078e0200 */
.L_x_26:
[----:B------:R-:W-:Y:S05]  /*1ea0*/  BSYNC.RECONVERGENT B2 ;  /* 0x0000000000027941 */ /* 0x000fea0003800200 */
.L_x_23:
[----:B------:R-:W-:Y:S05]  /*1eb0*/  BRA `(.L_x_27) ;  /* 0x0000000000207947 */ /* 0x000fea0003800000 */
.L_x_22:
[----:B------:R-:W-:-:S04]  /*1ec0*/  LOP3.LUT R0, R14, 0x80000000, R3, 0x48, !PT ;  /* 0x800000000e007812 */ /* 0x000fc800078e4803 */
[----:B------:R-:W-:Y:S01]  /*1ed0*/  LOP3.LUT R0, R0, 0x7f800000, RZ, 0xfc, !PT ;  /* 0x7f80000000007812 */ /* 0x000fe200078efcff */
[----:B------:R-:W-:Y:S06]  /*1ee0*/  BRA `(.L_x_27) ;  /* 0x0000000000147947 */ /* 0x000fec0003800000 */
.L_x_21:
[----:B------:R-:W-:Y:S01]  /*1ef0*/  LOP3.LUT R0, R14, 0x80000000, R3, 0x48, !PT ;  /* 0x800000000e007812 */ /* 0x000fe200078e4803 */
[----:B------:R-:W-:Y:S06]  /*1f00*/  BRA `(.L_x_27) ;  /* 0x00000000000c7947 */ /* 0x000fec0003800000 */
.L_x_20:
[----:B------:R-:W0:Y:S01]  /*1f10*/  MUFU.RSQ R0, -QNAN ;  /* 0xffc0000000007908 */ /* 0x000e220000001400 */
[----:B------:R-:W-:Y:S05]  /*1f20*/  BRA `(.L_x_27) ;  /* 0x0000000000047947 */ /* 0x000fea0003800000 */
.L_x_19:
[----:B------:R-:W-:-:S07]  /*1f30*/  FADD.FTZ R0, R3, R0 ;  /* 0x0000000003007221 */ /* 0x000fce0000010000 */
.L_x_27:
[----:B------:R-:W-:Y:S05]  /*1f40*/  BSYNC.RECONVERGENT B1 ;  /* 0x0000000000017941 */ /* 0x000fea0003800200 */
.L_x_17:
[----:B------:R-:W-:Y:S01]  /*1f50*/  HFMA2 R13, -RZ, RZ, 0, 0 ;  /* 0x00000000ff0d7431 */ /* 0x000fe200000001ff */
[----:B------:R-:W-:-:S04]  /*1f60*/  MOV R12, R10 ;  /* 0x0000000a000c7202 */ /* 0x000fc80000000f00 */
[----:B0-----:R-:W-:Y:S05]  /*1f70*/  RET.REL.NODEC R12 `(exposure_adjust) ;  /* 0xffffffe00c207950 */ /* 0x001fea0003c3ffff */
.L_x_28:
[----:B------:R-:W-:-:S00]  /*1f80*/  BRA `(.L_x_28) ;  /* 0xfffffffc00fc7947 */ /* 0x000fc0000383ffff */
[----:B------:R-:W-:-:S00]  /*1f90*/  NOP ;  /* 0x0000000000007918 */ /* 0x000fc00000000000 */
        /* <DEDUP_REMOVED lines=14> */
.L_x_30:


//--------------------- .nv.shared.reserved.0     --------------------------
	.section	.nv.shared.reserved.0,"aw",@nobits
	.weak		__nv_reservedSMEM_offset_0_alias
	.size		__nv_reservedSMEM_offset_0_alias, 0, 64
	.other		__nv_reservedSMEM_offset_0_alias,@"STO_CUDA_RESERVED_SHARED STV_DEFAULT"
__nv_reservedSMEM_offset_0_alias:
	.zero		0
	.zero		64


//--------------------- .nv.constant0.exposure_adjust --------------------------
	.section	.nv.constant0.exposure_adjust,"a",@progbits
	.sectionflags	@""
	.align	4
.nv.constant0.exposure_adjust:
	.zero		928


//--------------------- SYMBOLS --------------------------

	.type		.nv.reservedSmem.offset0,@object
	.size		.nv.reservedSmem.offset0,0x4
